//
// Generated by NVIDIA NVVM Compiler
//
// Compiler Build ID: CL-36424714
// Cuda compilation tools, release 13.0, V13.0.88
// Based on NVVM 20.0.0
//

.version 9.0
.target sm_100
.address_size 64

	// .globl	_Z16iir_block_kernelPKfPfS0_S0_iiii
// _ZZ16iir_block_kernelPKfPfS0_S0_iiiiE3sFF has been demoted
// _ZZ16iir_block_kernelPKfPfS0_S0_iiiiE3sFB has been demoted
.extern .shared .align 16 .b8 sh[];

.visible .entry _Z16iir_block_kernelPKfPfS0_S0_iiii(
	.param .u64 .ptr .align 1 _Z16iir_block_kernelPKfPfS0_S0_iiii_param_0,
	.param .u64 .ptr .align 1 _Z16iir_block_kernelPKfPfS0_S0_iiii_param_1,
	.param .u64 .ptr .align 1 _Z16iir_block_kernelPKfPfS0_S0_iiii_param_2,
	.param .u64 .ptr .align 1 _Z16iir_block_kernelPKfPfS0_S0_iiii_param_3,
	.param .u32 _Z16iir_block_kernelPKfPfS0_S0_iiii_param_4,
	.param .u32 _Z16iir_block_kernelPKfPfS0_S0_iiii_param_5,
	.param .u32 _Z16iir_block_kernelPKfPfS0_S0_iiii_param_6,
	.param .u32 _Z16iir_block_kernelPKfPfS0_S0_iiii_param_7
)
{
	.reg .pred 	%p<46>;
	.reg .b32 	%r<185>;
	.reg .b32 	%f<74>;
	.reg .b64 	%rd<20>;
	// demoted variable
	.shared .align 4 .f32 _ZZ16iir_block_kernelPKfPfS0_S0_iiiiE3sFF;
	// demoted variable
	.shared .align 4 .f32 _ZZ16iir_block_kernelPKfPfS0_S0_iiiiE3sFB;
	ld.param.u64 	%rd6, [_Z16iir_block_kernelPKfPfS0_S0_iiii_param_3];
	ld.param.u32 	%r79, [_Z16iir_block_kernelPKfPfS0_S0_iiii_param_4];
	ld.param.u32 	%r80, [_Z16iir_block_kernelPKfPfS0_S0_iiii_param_5];
	ld.param.u32 	%r81, [_Z16iir_block_kernelPKfPfS0_S0_iiii_param_6];
	ld.param.u32 	%r82, [_Z16iir_block_kernelPKfPfS0_S0_iiii_param_7];
	cvta.to.global.u64 	%rd1, %rd6;
	shl.b32 	%r83, %r79, 2;
	mov.u32 	%r84, sh;
	add.s32 	%r1, %r84, %r83;
	mov.u32 	%r2, %tid.x;
	setp.ne.s32 	%p1, %r2, 0;
	@%p1 bra 	$L__BB0_27;
	setp.lt.s32 	%p2, %r79, 1;
	@%p2 bra 	$L__BB0_14;
	and.b32  	%r3, %r79, 15;
	setp.lt.u32 	%p3, %r79, 16;
	mov.b32 	%r159, 0;
	@%p3 bra 	$L__BB0_5;
	and.b32  	%r159, %r79, 2147483632;
	mov.b32 	%r164, 0;
$L__BB0_4:
	.pragma "nounroll";
	shl.b32 	%r87, %r164, 2;
	add.s32 	%r89, %r84, %r87;
	mov.f32 	%f7, 0f00000000;
	st.shared.v4.f32 	[%r89], {%f7, %f7, %f7, %f7};
	st.shared.v4.f32 	[%r89+16], {%f7, %f7, %f7, %f7};
	st.shared.v4.f32 	[%r89+32], {%f7, %f7, %f7, %f7};
	st.shared.v4.f32 	[%r89+48], {%f7, %f7, %f7, %f7};
	add.s32 	%r164, %r164, 16;
	setp.eq.s32 	%p4, %r164, %r159;
	@%p4 bra 	$L__BB0_5;
	bra.uni 	$L__BB0_4;
$L__BB0_5:
	setp.eq.s32 	%p5, %r3, 0;
	@%p5 bra 	$L__BB0_14;
	and.b32  	%r6, %r79, 7;
	setp.lt.u32 	%p6, %r3, 8;
	@%p6 bra 	$L__BB0_8;
	shl.b32 	%r90, %r159, 2;
	add.s32 	%r92, %r84, %r90;
	mov.b32 	%r93, 0;
	st.shared.u32 	[%r92], %r93;
	st.shared.u32 	[%r92+4], %r93;
	st.shared.u32 	[%r92+8], %r93;
	st.shared.u32 	[%r92+12], %r93;
	st.shared.u32 	[%r92+16], %r93;
	st.shared.u32 	[%r92+20], %r93;
	st.shared.u32 	[%r92+24], %r93;
	st.shared.u32 	[%r92+28], %r93;
	add.s32 	%r159, %r159, 8;
$L__BB0_8:
	setp.eq.s32 	%p7, %r6, 0;
	@%p7 bra 	$L__BB0_14;
	and.b32  	%r9, %r79, 3;
	setp.lt.u32 	%p8, %r6, 4;
	@%p8 bra 	$L__BB0_11;
	shl.b32 	%r94, %r159, 2;
	add.s32 	%r96, %r84, %r94;
	mov.b32 	%r97, 0;
	st.shared.u32 	[%r96], %r97;
	st.shared.u32 	[%r96+4], %r97;
	st.shared.u32 	[%r96+8], %r97;
	st.shared.u32 	[%r96+12], %r97;
	add.s32 	%r159, %r159, 4;
$L__BB0_11:
	setp.eq.s32 	%p9, %r9, 0;
	@%p9 bra 	$L__BB0_14;
	mov.b32 	%r163, 0;
$L__BB0_13:
	.pragma "nounroll";
	shl.b32 	%r99, %r159, 2;
	add.s32 	%r101, %r84, %r99;
	mov.b32 	%r102, 0;
	st.shared.u32 	[%r101], %r102;
	add.s32 	%r159, %r159, 1;
	add.s32 	%r163, %r163, 1;
	setp.ne.s32 	%p10, %r163, %r9;
	@%p10 bra 	$L__BB0_13;
$L__BB0_14:
	add.s32 	%r16, %r80, -1;
	setp.lt.s32 	%p11, %r80, 2;
	@%p11 bra 	$L__BB0_27;
	add.s32 	%r104, %r80, -2;
	and.b32  	%r17, %r16, 15;
	setp.lt.u32 	%p12, %r104, 15;
	mov.b32 	%r166, 0;
	@%p12 bra 	$L__BB0_18;
	and.b32  	%r166, %r16, -16;
	mov.b32 	%r165, 0;
$L__BB0_17:
	.pragma "nounroll";
	shl.b32 	%r106, %r165, 2;
	add.s32 	%r107, %r1, %r106;
	mov.b32 	%r108, 0;
	st.shared.u32 	[%r107], %r108;
	st.shared.u32 	[%r107+4], %r108;
	st.shared.u32 	[%r107+8], %r108;
	st.shared.u32 	[%r107+12], %r108;
	st.shared.u32 	[%r107+16], %r108;
	st.shared.u32 	[%r107+20], %r108;
	st.shared.u32 	[%r107+24], %r108;
	st.shared.u32 	[%r107+28], %r108;
	st.shared.u32 	[%r107+32], %r108;
	st.shared.u32 	[%r107+36], %r108;
	st.shared.u32 	[%r107+40], %r108;
	st.shared.u32 	[%r107+44], %r108;
	st.shared.u32 	[%r107+48], %r108;
	st.shared.u32 	[%r107+52], %r108;
	st.shared.u32 	[%r107+56], %r108;
	st.shared.u32 	[%r107+60], %r108;
	add.s32 	%r165, %r165, 16;
	setp.ne.s32 	%p13, %r165, %r166;
	@%p13 bra 	$L__BB0_17;
$L__BB0_18:
	setp.eq.s32 	%p14, %r17, 0;
	@%p14 bra 	$L__BB0_27;
	and.b32  	%r24, %r16, 7;
	setp.lt.u32 	%p15, %r17, 8;
	@%p15 bra 	$L__BB0_21;
	shl.b32 	%r109, %r166, 2;
	add.s32 	%r110, %r1, %r109;
	mov.b32 	%r111, 0;
	st.shared.u32 	[%r110], %r111;
	st.shared.u32 	[%r110+4], %r111;
	st.shared.u32 	[%r110+8], %r111;
	st.shared.u32 	[%r110+12], %r111;
	st.shared.u32 	[%r110+16], %r111;
	st.shared.u32 	[%r110+20], %r111;
	st.shared.u32 	[%r110+24], %r111;
	st.shared.u32 	[%r110+28], %r111;
	add.s32 	%r166, %r166, 8;
$L__BB0_21:
	setp.eq.s32 	%p16, %r24, 0;
	@%p16 bra 	$L__BB0_27;
	and.b32  	%r27, %r16, 3;
	setp.lt.u32 	%p17, %r24, 4;
	@%p17 bra 	$L__BB0_24;
	shl.b32 	%r112, %r166, 2;
	add.s32 	%r113, %r1, %r112;
	mov.b32 	%r114, 0;
	st.shared.u32 	[%r113], %r114;
	st.shared.u32 	[%r113+4], %r114;
	st.shared.u32 	[%r113+8], %r114;
	st.shared.u32 	[%r113+12], %r114;
	add.s32 	%r166, %r166, 4;
$L__BB0_24:
	setp.eq.s32 	%p18, %r27, 0;
	@%p18 bra 	$L__BB0_27;
	mov.b32 	%r170, 0;
$L__BB0_26:
	.pragma "nounroll";
	shl.b32 	%r116, %r166, 2;
	add.s32 	%r117, %r1, %r116;
	mov.b32 	%r118, 0;
	st.shared.u32 	[%r117], %r118;
	add.s32 	%r166, %r166, 1;
	add.s32 	%r170, %r170, 1;
	setp.ne.s32 	%p19, %r170, %r27;
	@%p19 bra 	$L__BB0_26;
$L__BB0_27:
	bar.sync 	0;
	mov.u32 	%r119, %ctaid.x;
	mul.lo.s32 	%r171, %r82, %r119;
	add.s32 	%r120, %r171, %r82;
	min.s32 	%r35, %r120, %r81;
	setp.ge.s32 	%p20, %r171, %r35;
	@%p20 bra 	$L__BB0_66;
	ld.param.u64 	%rd19, [_Z16iir_block_kernelPKfPfS0_S0_iiii_param_2];
	add.s32 	%r36, %r80, -2;
	mov.u32 	%r37, %ntid.x;
	add.s32 	%r121, %r79, -1;
	add.s32 	%r38, %r79, -2;
	add.s32 	%r122, %r79, 7;
	and.b32  	%r123, %r122, 7;
	add.s32 	%r39, %r123, -1;
	add.s32 	%r124, %r79, 3;
	and.b32  	%r40, %r124, 3;
	add.s32 	%r41, %r80, -3;
	add.s32 	%r125, %r80, 14;
	and.b32  	%r126, %r125, 15;
	add.s32 	%r42, %r126, -1;
	add.s32 	%r127, %r80, 6;
	and.b32  	%r128, %r127, 7;
	add.s32 	%r43, %r128, -1;
	and.b32  	%r44, %r121, 7;
	and.b32  	%r45, %r122, 3;
	and.b32  	%r46, %r124, 1;
	and.b32  	%r47, %r125, 7;
	and.b32  	%r48, %r127, 3;
	and.b32  	%r129, %r121, -8;
	neg.s32 	%r49, %r129;
	add.s32 	%r132, %r83, %r84;
	add.s32 	%r50, %r132, -16;
	cvta.to.global.u64 	%rd2, %rd19;
$L__BB0_29:
	setp.ne.s32 	%p21, %r2, 0;
	@%p21 bra 	$L__BB0_57;
	setp.lt.s32 	%p22, %r79, 2;
	@%p22 bra 	$L__BB0_42;
	setp.lt.u32 	%p23, %r38, 7;
	mov.u32 	%r175, %r79;
	@%p23 bra 	$L__BB0_34;
	mov.u32 	%r172, %r50;
	mov.u32 	%r173, %r49;
	mov.u32 	%r175, %r79;
$L__BB0_33:
	.pragma "nounroll";
	ld.shared.f32 	%f8, [%r172+8];
	st.shared.f32 	[%r172+12], %f8;
	ld.shared.f32 	%f9, [%r172+4];
	st.shared.f32 	[%r172+8], %f9;
	ld.shared.f32 	%f10, [%r172];
	st.shared.f32 	[%r172+4], %f10;
	ld.shared.f32 	%f11, [%r172+-4];
	st.shared.f32 	[%r172], %f11;
	ld.shared.f32 	%f12, [%r172+-8];
	st.shared.f32 	[%r172+-4], %f12;
	ld.shared.f32 	%f13, [%r172+-12];
	st.shared.f32 	[%r172+-8], %f13;
	add.s32 	%r175, %r175, -8;
	ld.shared.f32 	%f14, [%r172+-16];
	st.shared.f32 	[%r172+-12], %f14;
	ld.shared.f32 	%f15, [%r172+-20];
	st.shared.f32 	[%r172+-16], %f15;
	add.s32 	%r173, %r173, 8;
	add.s32 	%r172, %r172, -32;
	setp.ne.s32 	%p24, %r173, 0;
	@%p24 bra 	$L__BB0_33;
$L__BB0_34:
	setp.eq.s32 	%p25, %r44, 0;
	@%p25 bra 	$L__BB0_42;
	setp.lt.u32 	%p26, %r39, 3;
	@%p26 bra 	$L__BB0_37;
	shl.b32 	%r133, %r175, 2;
	mov.u32 	%r134, sh;
	add.s32 	%r135, %r134, %r133;
	ld.shared.f32 	%f16, [%r135+-8];
	st.shared.f32 	[%r135+-4], %f16;
	ld.shared.f32 	%f17, [%r135+-12];
	st.shared.f32 	[%r135+-8], %f17;
	add.s32 	%r175, %r175, -4;
	ld.shared.f32 	%f18, [%r135+-16];
	st.shared.f32 	[%r135+-12], %f18;
	ld.shared.f32 	%f19, [%r135+-20];
	st.shared.f32 	[%r135+-16], %f19;
$L__BB0_37:
	setp.eq.s32 	%p27, %r45, 0;
	@%p27 bra 	$L__BB0_42;
	setp.eq.s32 	%p28, %r40, 1;
	@%p28 bra 	$L__BB0_40;
	add.s32 	%r61, %r175, -2;
	shl.b32 	%r136, %r175, 2;
	mov.u32 	%r137, sh;
	add.s32 	%r138, %r137, %r136;
	ld.shared.f32 	%f20, [%r138+-8];
	st.shared.f32 	[%r138+-4], %f20;
	ld.shared.f32 	%f21, [%r138+-12];
	st.shared.f32 	[%r138+-8], %f21;
	mov.u32 	%r175, %r61;
$L__BB0_40:
	setp.eq.s32 	%p29, %r46, 0;
	@%p29 bra 	$L__BB0_42;
	shl.b32 	%r139, %r175, 2;
	mov.u32 	%r140, sh;
	add.s32 	%r141, %r140, %r139;
	ld.shared.f32 	%f22, [%r141+-8];
	st.shared.f32 	[%r141+-4], %f22;
$L__BB0_42:
	setp.lt.s32 	%p30, %r80, 3;
	@%p30 bra 	$L__BB0_56;
	setp.lt.u32 	%p31, %r41, 15;
	mov.u32 	%r180, %r36;
	@%p31 bra 	$L__BB0_46;
	mov.b32 	%r179, 0;
	mov.u32 	%r180, %r36;
$L__BB0_45:
	.pragma "nounroll";
	shl.b32 	%r143, %r180, 2;
	add.s32 	%r144, %r1, %r143;
	ld.shared.f32 	%f23, [%r144+-4];
	st.shared.f32 	[%r144], %f23;
	ld.shared.f32 	%f24, [%r144+-8];
	st.shared.f32 	[%r144+-4], %f24;
	ld.shared.f32 	%f25, [%r144+-12];
	st.shared.f32 	[%r144+-8], %f25;
	ld.shared.f32 	%f26, [%r144+-16];
	st.shared.f32 	[%r144+-12], %f26;
	ld.shared.f32 	%f27, [%r144+-20];
	st.shared.f32 	[%r144+-16], %f27;
	ld.shared.f32 	%f28, [%r144+-24];
	st.shared.f32 	[%r144+-20], %f28;
	ld.shared.f32 	%f29, [%r144+-28];
	st.shared.f32 	[%r144+-24], %f29;
	ld.shared.f32 	%f30, [%r144+-32];
	st.shared.f32 	[%r144+-28], %f30;
	ld.shared.f32 	%f31, [%r144+-36];
	st.shared.f32 	[%r144+-32], %f31;
	ld.shared.f32 	%f32, [%r144+-40];
	st.shared.f32 	[%r144+-36], %f32;
	ld.shared.f32 	%f33, [%r144+-44];
	st.shared.f32 	[%r144+-40], %f33;
	ld.shared.f32 	%f34, [%r144+-48];
	st.shared.f32 	[%r144+-44], %f34;
	ld.shared.f32 	%f35, [%r144+-52];
	st.shared.f32 	[%r144+-48], %f35;
	ld.shared.f32 	%f36, [%r144+-56];
	st.shared.f32 	[%r144+-52], %f36;
	ld.shared.f32 	%f37, [%r144+-60];
	st.shared.f32 	[%r144+-56], %f37;
	add.s32 	%r180, %r180, -16;
	ld.shared.f32 	%f38, [%r144+-64];
	st.shared.f32 	[%r144+-60], %f38;
	add.s32 	%r179, %r179, 16;
	and.b32  	%r145, %r36, -16;
	setp.ne.s32 	%p32, %r179, %r145;
	@%p32 bra 	$L__BB0_45;
$L__BB0_46:
	and.b32  	%r146, %r36, 15;
	setp.eq.s32 	%p33, %r146, 0;
	@%p33 bra 	$L__BB0_56;
	setp.lt.u32 	%p34, %r42, 7;
	@%p34 bra 	$L__BB0_49;
	shl.b32 	%r147, %r180, 2;
	add.s32 	%r148, %r1, %r147;
	ld.shared.f32 	%f39, [%r148+-4];
	st.shared.f32 	[%r148], %f39;
	ld.shared.f32 	%f40, [%r148+-8];
	st.shared.f32 	[%r148+-4], %f40;
	ld.shared.f32 	%f41, [%r148+-12];
	st.shared.f32 	[%r148+-8], %f41;
	ld.shared.f32 	%f42, [%r148+-16];
	st.shared.f32 	[%r148+-12], %f42;
	ld.shared.f32 	%f43, [%r148+-20];
	st.shared.f32 	[%r148+-16], %f43;
	ld.shared.f32 	%f44, [%r148+-24];
	st.shared.f32 	[%r148+-20], %f44;
	ld.shared.f32 	%f45, [%r148+-28];
	st.shared.f32 	[%r148+-24], %f45;
	add.s32 	%r180, %r180, -8;
	ld.shared.f32 	%f46, [%r148+-32];
	st.shared.f32 	[%r148+-28], %f46;
$L__BB0_49:
	setp.eq.s32 	%p35, %r47, 0;
	@%p35 bra 	$L__BB0_56;
	setp.lt.u32 	%p36, %r43, 3;
	@%p36 bra 	$L__BB0_52;
	shl.b32 	%r149, %r180, 2;
	add.s32 	%r150, %r1, %r149;
	ld.shared.f32 	%f47, [%r150+-4];
	st.shared.f32 	[%r150], %f47;
	ld.shared.f32 	%f48, [%r150+-8];
	st.shared.f32 	[%r150+-4], %f48;
	ld.shared.f32 	%f49, [%r150+-12];
	st.shared.f32 	[%r150+-8], %f49;
	add.s32 	%r180, %r180, -4;
	ld.shared.f32 	%f50, [%r150+-16];
	st.shared.f32 	[%r150+-12], %f50;
$L__BB0_52:
	setp.eq.s32 	%p37, %r48, 0;
	@%p37 bra 	$L__BB0_56;
	setp.eq.s32 	%p38, %r48, 1;
	shl.b32 	%r151, %r180, 2;
	add.s32 	%r72, %r1, %r151;
	ld.shared.f32 	%f51, [%r72+-4];
	st.shared.f32 	[%r72], %f51;
	@%p38 bra 	$L__BB0_56;
	setp.eq.s32 	%p39, %r48, 2;
	ld.shared.f32 	%f52, [%r72+-8];
	st.shared.f32 	[%r72+-4], %f52;
	@%p39 bra 	$L__BB0_56;
	ld.shared.f32 	%f53, [%r72+-12];
	st.shared.f32 	[%r72+-8], %f53;
$L__BB0_56:
	ld.param.u64 	%rd17, [_Z16iir_block_kernelPKfPfS0_S0_iiii_param_0];
	cvta.to.global.u64 	%rd7, %rd17;
	mul.wide.s32 	%rd8, %r171, 4;
	add.s64 	%rd9, %rd7, %rd8;
	ld.global.f32 	%f54, [%rd9];
	st.shared.f32 	[sh], %f54;
$L__BB0_57:
	setp.ge.s32 	%p40, %r2, %r79;
	bar.sync 	0;
	mov.f32 	%f71, 0f00000000;
	@%p40 bra 	$L__BB0_60;
	mov.f32 	%f71, 0f00000000;
	mov.u32 	%r183, %r2;
$L__BB0_59:
	mul.wide.s32 	%rd10, %r183, 4;
	add.s64 	%rd11, %rd2, %rd10;
	ld.global.f32 	%f57, [%rd11];
	shl.b32 	%r152, %r183, 2;
	mov.u32 	%r153, sh;
	add.s32 	%r154, %r153, %r152;
	ld.shared.f32 	%f58, [%r154];
	fma.rn.f32 	%f71, %f57, %f58, %f71;
	add.s32 	%r183, %r183, %r37;
	setp.lt.s32 	%p41, %r183, %r79;
	@%p41 bra 	$L__BB0_59;
$L__BB0_60:
	add.s32 	%r184, %r2, 1;
	setp.ge.s32 	%p42, %r184, %r80;
	mov.f32 	%f73, 0f00000000;
	@%p42 bra 	$L__BB0_63;
	mov.f32 	%f73, 0f00000000;
$L__BB0_62:
	mul.wide.s32 	%rd12, %r184, 4;
	add.s64 	%rd13, %rd1, %rd12;
	ld.global.f32 	%f61, [%rd13];
	shl.b32 	%r156, %r184, 2;
	add.s32 	%r157, %r1, %r156;
	ld.shared.f32 	%f62, [%r157+-4];
	fma.rn.f32 	%f73, %f61, %f62, %f73;
	add.s32 	%r184, %r184, %r37;
	setp.lt.s32 	%p43, %r184, %r80;
	@%p43 bra 	$L__BB0_62;
$L__BB0_63:
	setp.ne.s32 	%p44, %r2, 0;
	atom.shared.add.f32 	%f63, [_ZZ16iir_block_kernelPKfPfS0_S0_iiiiE3sFF], %f71;
	atom.shared.add.f32 	%f64, [_ZZ16iir_block_kernelPKfPfS0_S0_iiiiE3sFB], %f73;
	bar.sync 	0;
	@%p44 bra 	$L__BB0_65;
	ld.param.u64 	%rd18, [_Z16iir_block_kernelPKfPfS0_S0_iiii_param_1];
	ld.shared.f32 	%f65, [_ZZ16iir_block_kernelPKfPfS0_S0_iiiiE3sFF];
	ld.shared.f32 	%f66, [_ZZ16iir_block_kernelPKfPfS0_S0_iiiiE3sFB];
	sub.f32 	%f67, %f65, %f66;
	ld.global.f32 	%f68, [%rd1];
	div.rn.f32 	%f69, %f67, %f68;
	st.shared.f32 	[%r1], %f69;
	cvta.to.global.u64 	%rd14, %rd18;
	mul.wide.s32 	%rd15, %r171, 4;
	add.s64 	%rd16, %rd14, %rd15;
	st.global.f32 	[%rd16], %f69;
	mov.b32 	%r158, 0;
	st.shared.u32 	[_ZZ16iir_block_kernelPKfPfS0_S0_iiiiE3sFF], %r158;
	st.shared.u32 	[_ZZ16iir_block_kernelPKfPfS0_S0_iiiiE3sFB], %r158;
$L__BB0_65:
	bar.sync 	0;
	add.s32 	%r171, %r171, 1;
	setp.ne.s32 	%p45, %r171, %r35;
	@%p45 bra 	$L__BB0_29;
$L__BB0_66:
	ret;

}


// ===== COMPILED SASS (sm_100) =====

	.target	sm_100

	.elftype	@"ET_EXEC"


//--------------------- .note.nv.tkinfo           --------------------------
	.section	.note.nv.tkinfo,"",@"SHT_NOTE"
	.sectionflags	@"SHF_NOTE_NV_TKINFO"
	.tkinfo
        /*0018*/ 	.word	0x00000002
        /*0030*/ 	.string	""
        /*0030*/ 	.string	"ptxas"
        /*0030*/ 	.string	"Cuda compilation tools, release 13.0, V13.0.88"
        /*0030*/ 	.string	"Build cuda_13.0.r13.0/compiler.36424714_0"
        /*0030*/ 	.string	"-arch sm_100 -m 64 "



//--------------------- .note.nv.cuinfo           --------------------------
	.section	.note.nv.cuinfo,"",@"SHT_NOTE"
	.sectionflags	@"SHF_NOTE_NV_CUINFO"
        /*0018*/ 	.short	0x0002
        /*001a*/ 	.short	0x0064
        /*001c*/ 	.short	0x0082
	.zero		2


//--------------------- .nv.info                  --------------------------
	.section	.nv.info,"",@"SHT_CUDA_INFO"
	.align	4


	//----- nvinfo : EIATTR_REGCOUNT
	.align		4
        /*0000*/ 	.byte	0x04, 0x2f
        /*0002*/ 	.short	(.L_1 - .L_0)
	.align		4
.L_0:
        /*0004*/ 	.word	index@(_Z16iir_block_kernelPKfPfS0_S0_iiii)
        /*0008*/ 	.word	0x0000001f


	//----- nvinfo : EIATTR_FRAME_SIZE
	.align		4
.L_1:
        /*000c*/ 	.byte	0x04, 0x11
        /*000e*/ 	.short	(.L_3 - .L_2)
	.align		4
.L_2:
        /*0010*/ 	.word	index@($__internal_0_$__cuda_sm3x_div_rn_noftz_f32_slowpath)
        /*0014*/ 	.word	0x00000000


	//----- nvinfo : EIATTR_FRAME_SIZE
	.align		4
.L_3:
        /*0018*/ 	.byte	0x04, 0x11
        /*001a*/ 	.short	(.L_5 - .L_4)
	.align		4
.L_4:
        /*001c*/ 	.word	index@(_Z16iir_block_kernelPKfPfS0_S0_iiii)
        /*0020*/ 	.word	0x00000000


	//----- nvinfo : EIATTR_MIN_STACK_SIZE
	.align		4
.L_5:
        /*0024*/ 	.byte	0x04, 0x12
        /*0026*/ 	.short	(.L_7 - .L_6)
	.align		4
.L_6:
        /*0028*/ 	.word	index@(_Z16iir_block_kernelPKfPfS0_S0_iiii)
        /*002c*/ 	.word	0x00000000
.L_7:


//--------------------- .nv.compat                --------------------------
	.section	.nv.compat,"",@"SHT_CUDA_COMPAT_INFO"
	.align	4
        /*0000*/ 	.byte	0x02, 0x09, 0x00, 0x00, 0x02, 0x02, 0x01, 0x00, 0x02, 0x05, 0x05, 0x00, 0x03, 0x07, 0x01, 0x01
        /*0010*/ 	.byte	0x02, 0x03, 0x00, 0x00, 0x02, 0x06, 0x01, 0x00, 0x04, 0x0b, 0x08, 0x00, 0x01, 0x00, 0x00, 0x00
        /*0020*/ 	.byte	0x00, 0x00, 0x00, 0x00


//--------------------- .nv.info._Z16iir_block_kernelPKfPfS0_S0_iiii --------------------------
	.section	.nv.info._Z16iir_block_kernelPKfPfS0_S0_iiii,"",@"SHT_CUDA_INFO"
	.sectionflags	@""
	.align	4


	//----- nvinfo : EIATTR_CUDA_API_VERSION
	.align		4
        /*0000*/ 	.byte	0x04, 0x37
        /*0002*/ 	.short	(.L_9 - .L_8)
.L_8:
        /*0004*/ 	.word	0x00000082


	//----- nvinfo : EIATTR_KPARAM_INFO
	.align		4
.L_9:
        /*0008*/ 	.byte	0x04, 0x17
        /*000a*/ 	.short	(.L_11 - .L_10)
.L_10:
        /*000c*/ 	.word	0x00000000
        /*0010*/ 	.short	0x0007
        /*0012*/ 	.short	0x002c
        /*0014*/ 	.byte	0x00, 0xf0, 0x11, 0x00


	//----- nvinfo : EIATTR_KPARAM_INFO
	.align		4
.L_11:
        /*0018*/ 	.byte	0x04, 0x17
        /*001a*/ 	.short	(.L_13 - .L_12)
.L_12:
        /*001c*/ 	.word	0x00000000
        /*0020*/ 	.short	0x0006
        /*0022*/ 	.short	0x0028
        /*0024*/ 	.byte	0x00, 0xf0, 0x11, 0x00


	//----- nvinfo : EIATTR_KPARAM_INFO
	.align		4
.L_13:
        /*0028*/ 	.byte	0x04, 0x17
        /*002a*/ 	.short	(.L_15 - .L_14)
.L_14:
        /*002c*/ 	.word	0x00000000
        /*0030*/ 	.short	0x0005
        /*0032*/ 	.short	0x0024
        /*0034*/ 	.byte	0x00, 0xf0, 0x11, 0x00


	//----- nvinfo : EIATTR_KPARAM_INFO
	.align		4
.L_15:
        /*0038*/ 	.byte	0x04, 0x17
        /*003a*/ 	.short	(.L_17 - .L_16)
.L_16:
        /*003c*/ 	.word	0x00000000
        /*0040*/ 	.short	0x0004
        /*0042*/ 	.short	0x0020
        /*0044*/ 	.byte	0x00, 0xf0, 0x11, 0x00


	//----- nvinfo : EIATTR_KPARAM_INFO
	.align		4
.L_17:
        /*0048*/ 	.byte	0x04, 0x17
        /*004a*/ 	.short	(.L_19 - .L_18)
.L_18:
        /*004c*/ 	.word	0x00000000
        /*0050*/ 	.short	0x0003
        /*0052*/ 	.short	0x0018
        /*0054*/ 	.byte	0x00, 0xf5, 0x21, 0x00


	//----- nvinfo : EIATTR_KPARAM_INFO
	.align		4
.L_19:
        /*0058*/ 	.byte	0x04, 0x17
        /*005a*/ 	.short	(.L_21 - .L_20)
.L_20:
        /*005c*/ 	.word	0x00000000
        /*0060*/ 	.short	0x0002
        /*0062*/ 	.short	0x0010
        /*0064*/ 	.byte	0x00, 0xf5, 0x21, 0x00


	//----- nvinfo : EIATTR_KPARAM_INFO
	.align		4
.L_21:
        /*0068*/ 	.byte	0x04, 0x17
        /*006a*/ 	.short	(.L_23 - .L_22)
.L_22:
        /*006c*/ 	.word	0x00000000
        /*0070*/ 	.short	0x0001
        /*0072*/ 	.short	0x0008
        /*0074*/ 	.byte	0x00, 0xf5, 0x21, 0x00


	//----- nvinfo : EIATTR_KPARAM_INFO
	.align		4
.L_23:
        /*0078*/ 	.byte	0x04, 0x17
        /*007a*/ 	.short	(.L_25 - .L_24)
.L_24:
        /*007c*/ 	.word	0x00000000
        /*0080*/ 	.short	0x0000
        /*0082*/ 	.short	0x0000
        /*0084*/ 	.byte	0x00, 0xf5, 0x21, 0x00


	//----- nvinfo : EIATTR_SPARSE_MMA_MASK
	.align		4
.L_25:
        /*0088*/ 	.byte	0x03, 0x50
        /*008a*/ 	.short	0x0000


	//----- nvinfo : EIATTR_MAXREG_COUNT
	.align		4
        /*008c*/ 	.byte	0x03, 0x1b
        /*008e*/ 	.short	0x00ff


	//----- nvinfo : EIATTR_NUM_BARRIERS
	.align		4
        /*0090*/ 	.byte	0x02, 0x4c
        /*0092*/ 	.byte	0x01
	.zero		1


	//----- nvinfo : EIATTR_MERCURY_ISA_VERSION
	.align		4
        /*0094*/ 	.byte	0x03, 0x5f
        /*0096*/ 	.short	0x0101


	//----- nvinfo : EIATTR_VRC_CTA_INIT_COUNT
	.align		4
        /*0098*/ 	.byte	0x02, 0x4a
	.zero		1
	.zero		1


	//----- nvinfo : EIATTR_EXIT_INSTR_OFFSETS
	.align		4
        /*009c*/ 	.byte	0x04, 0x1c
        /*009e*/ 	.short	(.L_27 - .L_26)


	//   ....[0]....
.L_26:
        /*00a0*/ 	.word	0x00000880


	//   ....[1]....
        /*00a4*/ 	.word	0x00001ac0


	//----- nvinfo : EIATTR_CRS_STACK_SIZE
	.align		4
.L_27:
        /*00a8*/ 	.byte	0x04, 0x1e
        /*00aa*/ 	.short	(.L_29 - .L_28)
.L_28:
        /*00ac*/ 	.word	0x00000000


	//----- nvinfo : EIATTR_CBANK_PARAM_SIZE
	.align		4
.L_29:
        /*00b0*/ 	.byte	0x03, 0x19
        /*00b2*/ 	.short	0x0030


	//----- nvinfo : EIATTR_PARAM_CBANK
	.align		4
        /*00b4*/ 	.byte	0x04, 0x0a
        /*00b6*/ 	.short	(.L_31 - .L_30)
	.align		4
.L_30:
        /*00b8*/ 	.word	index@(.nv.constant0._Z16iir_block_kernelPKfPfS0_S0_iiii)
        /*00bc*/ 	.short	0x0380
        /*00be*/ 	.short	0x0030


	//----- nvinfo : EIATTR_SW_WAR
	.align		4
.L_31:
        /*00c0*/ 	.byte	0x04, 0x36
        /*00c2*/ 	.short	(.L_33 - .L_32)
.L_32:
        /*00c4*/ 	.word	0x00000008
.L_33:


//--------------------- .nv.callgraph             --------------------------
	.section	.nv.callgraph,"",@"SHT_CUDA_CALLGRAPH"
	.align	4
	.sectionentsize	8
	.align		4
        /*0000*/ 	.word	0x00000000
	.align		4
        /*0004*/ 	.word	0xffffffff
	.align		4
        /*0008*/ 	.word	0x00000000
	.align		4
        /*000c*/ 	.word	0xfffffffe
	.align		4
        /*0010*/ 	.word	0x00000000
	.align		4
        /*0014*/ 	.word	0xfffffffd
	.align		4
        /*0018*/ 	.word	0x00000000
	.align		4
        /*001c*/ 	.word	0xfffffffc


//--------------------- .text._Z16iir_block_kernelPKfPfS0_S0_iiii --------------------------
	.section	.text._Z16iir_block_kernelPKfPfS0_S0_iiii,"ax",@progbits
	.align	128
        .global         _Z16iir_block_kernelPKfPfS0_S0_iiii
        .type           _Z16iir_block_kernelPKfPfS0_S0_iiii,@function
        .size           _Z16iir_block_kernelPKfPfS0_S0_iiii,(.L_x_49 - _Z16iir_block_kernelPKfPfS0_S0_iiii)
        .other          _Z16iir_block_kernelPKfPfS0_S0_iiii,@"STO_CUDA_ENTRY STV_DEFAULT"
_Z16iir_block_kernelPKfPfS0_S0_iiii:
.text._Z16iir_block_kernelPKfPfS0_S0_iiii:
[----:B------:R-:W-:Y:S01]  /*0000*/  LDC R1, c[0x0][0x37c] ;  /* 0x0000df00ff017b82 */ /* 0x000fe20000000800 */
[----:B------:R-:W0:Y:S07]  /*0010*/  S2R R2, SR_TID.X ;  /* 0x0000000000027919 */ /* 0x000e2e0000002100 */
[----:B------:R-:W1:Y:S01]  /*0020*/  S2UR UR6, SR_CgaCtaId ;  /* 0x00000000000679c3 */ /* 0x000e620000008800 */
[----:B------:R-:W2:Y:S01]  /*0030*/  LDCU UR9, c[0x0][0x3a0] ;  /* 0x00007400ff0977ac */ /* 0x000ea20008000800 */
[----:B------:R-:W-:Y:S01]  /*0040*/  BSSY.RECONVERGENT B0, `(.L_x_0) ;  /* 0x000007b000007945 */ /* 0x000fe20003800200 */
[----:B------:R-:W-:-:S02]  /*0050*/  UMOV UR4, 0x400 ;  /* 0x0000040000047882 */ /* 0x000fc40000000000 */
[----:B------:R-:W-:-:S04]  /*0060*/  UIADD3 UR4, UPT, UPT, UR4, 0x10, URZ ;  /* 0x0000001004047890 */ /* 0x000fc8000fffe0ff */
[----:B-1----:R-:W-:-:S04]  /*0070*/  ULEA UR6, UR6, UR4, 0x18 ;  /* 0x0000000406067291 */ /* 0x002fc8000f8ec0ff */
[----:B--2---:R-:W-:Y:S01]  /*0080*/  ULEA UR14, UR9, UR6, 0x2 ;  /* 0x00000006090e7291 */ /* 0x004fe2000f8e10ff */
[----:B0-----:R-:W-:-:S13]  /*0090*/  ISETP.NE.AND P0, PT, R2, RZ, PT ;  /* 0x000000ff0200720c */ /* 0x001fda0003f05270 */
[----:B------:R-:W-:Y:S05]  /*00a0*/  @P0 BRA `(.L_x_1) ;  /* 0x0000000400d00947 */ /* 0x000fea0003800000 */
[----:B------:R-:W-:-:S09]  /*00b0*/  UISETP.GE.AND UP0, UPT, UR9, 0x1, UPT ;  /* 0x000000010900788c */ /* 0x000fd2000bf06270 */
[----:B------:R-:W-:Y:S05]  /*00c0*/  BRA.U !UP0, `(.L_x_2) ;  /* 0x0000000108c47547 */ /* 0x000fea000b800000 */
[----:B------:R-:W-:Y:S02]  /*00d0*/  UISETP.GE.U32.AND UP1, UPT, UR9, 0x10, UPT ;  /* 0x000000100900788c */ /* 0x000fe4000bf26070 */
[----:B------:R-:W-:Y:S01]  /*00e0*/  ULOP3.LUT UR7, UR9, 0xf, URZ, 0xc0, !UPT ;  /* 0x0000000f09077892 */ /* 0x000fe2000f8ec0ff */
[----:B------:R-:W-:-:S03]  /*00f0*/  UMOV UR4, URZ ;  /* 0x000000ff00047c82 */ /* 0x000fc60008000000 */
[----:B------:R-:W-:-:S03]  /*0100*/  UISETP.NE.AND UP0, UPT, UR7, URZ, UPT ;  /* 0x000000ff0700728c */ /* 0x000fc6000bf05270 */
[----:B------:R-:W-:Y:S08]  /*0110*/  BRA.U !UP1, `(.L_x_3) ;  /* 0x0000000109287547 */ /* 0x000ff0000b800000 */
[----:B------:R-:W-:Y:S01]  /*0120*/  ULOP3.LUT UR4, UR9, 0x7ffffff0, URZ, 0xc0, !UPT ;  /* 0x7ffffff009047892 */ /* 0x000fe2000f8ec0ff */
[----:B------:R-:W-:-:S11]  /*0130*/  UMOV UR5, URZ ;  /* 0x000000ff00057c82 */ /* 0x000fd60008000000 */
.L_x_4:
[----:B------:R-:W-:Y:S02]  /*0140*/  ULEA UR8, UR5, UR6, 0x2 ;  /* 0x0000000605087291 */ /* 0x000fe4000f8e10ff */
[----:B------:R-:W-:-:S04]  /*0150*/  UIADD3 UR5, UPT, UPT, UR5, 0x10, URZ ;  /* 0x0000001005057890 */ /* 0x000fc8000fffe0ff */
[----:B------:R-:W-:-:S03]  /*0160*/  UISETP.NE.AND UP1, UPT, UR5, UR4, UPT ;  /* 0x000000040500728c */ /* 0x000fc6000bf25270 */
[----:B------:R-:W-:Y:S04]  /*0170*/  STS.128 [UR8], RZ ;  /* 0x000000ffff007988 */ /* 0x000fe80008000c08 */
[----:B------:R-:W-:Y:S04]  /*0180*/  STS.128 [UR8+0x10], RZ ;  /* 0x000010ffff007988 */ /* 0x000fe80008000c08 */
[----:B------:R-:W-:Y:S04]  /*0190*/  STS.128 [UR8+0x20], RZ ;  /* 0x000020ffff007988 */ /* 0x000fe80008000c08 */
[----:B------:R-:W-:Y:S01]  /*01a0*/  STS.128 [UR8+0x30], RZ ;  /* 0x000030ffff007988 */ /* 0x000fe20008000c08 */
[----:B------:R-:W-:Y:S05]  /*01b0*/  BRA.U UP1, `(.L_x_4) ;  /* 0xfffffffd01e07547 */ /* 0x000fea000b83ffff */
.L_x_3:
[----:B------:R-:W-:Y:S05]  /*01c0*/  BRA.U !UP0, `(.L_x_2) ;  /* 0x0000000108847547 */ /* 0x000fea000b800000 */
[----:B------:R-:W-:Y:S02]  /*01d0*/  UISETP.GE.U32.AND UP0, UPT, UR7, 0x8, UPT ;  /* 0x000000080700788c */ /* 0x000fe4000bf06070 */
[----:B------:R-:W-:-:S04]  /*01e0*/  ULOP3.LUT UR5, UR9, 0x7, URZ, 0xc0, !UPT ;  /* 0x0000000709057892 */ /* 0x000fc8000f8ec0ff */
[----:B------:R-:W-:-:S03]  /*01f0*/  UISETP.NE.AND UP1, UPT, UR5, URZ, UPT ;  /* 0x000000ff0500728c */ /* 0x000fc6000bf25270 */
[----:B------:R-:W-:Y:S08]  /*0200*/  BRA.U !UP0, `(.L_x_5) ;  /* 0x0000000108287547 */ /* 0x000ff0000b800000 */
[----:B------:R-:W-:Y:S02]  /*0210*/  ULEA UR7, UR4, UR6, 0x2 ;  /* 0x0000000604077291 */ /* 0x000fe4000f8e10ff */
[----:B------:R-:W-:-:S07]  /*0220*/  UIADD3 UR4, UPT, UPT, UR4, 0x8, URZ ;  /* 0x0000000804047890 */ /* 0x000fce000fffe0ff */
[----:B------:R-:W-:Y:S04]  /*0230*/  STS [UR7], RZ ;  /* 0x000000ffff007988 */ /* 0x000fe80008000807 */
[----:B------:R-:W-:Y:S04]  /*0240*/  STS [UR7+0x4], RZ ;  /* 0x000004ffff007988 */ /* 0x000fe80008000807 */
[----:B------:R-:W-:Y:S04]  /*0250*/  STS [UR7+0x8], RZ ;  /* 0x000008ffff007988 */ /* 0x000fe80008000807 */
[----:B------:R-:W-:Y:S04]  /*0260*/  STS [UR7+0xc], RZ ;  /* 0x00000cffff007988 */ /* 0x000fe80008000807 */
[----:B------:R-:W-:Y:S04]  /*0270*/  STS [UR7+0x10], RZ ;  /* 0x000010ffff007988 */ /* 0x000fe80008000807 */
[----:B------:R-:W-:Y:S04]  /*0280*/  STS [UR7+0x14], RZ ;  /* 0x000014ffff007988 */ /* 0x000fe80008000807 */
[----:B------:R-:W-:Y:S04]  /*0290*/  STS [UR7+0x18], RZ ;  /* 0x000018ffff007988 */ /* 0x000fe80008000807 */
[----:B------:R-:W-:Y:S01]  /*02a0*/  STS [UR7+0x1c], RZ ;  /* 0x00001cffff007988 */ /* 0x000fe20008000807 */
.L_x_5:
[----:B------:R-:W-:Y:S05]  /*02b0*/  BRA.U !UP1, `(.L_x_2) ;  /* 0x0000000109487547 */ /* 0x000fea000b800000 */
[----:B------:R-:W-:Y:S02]  /*02c0*/  UISETP.GE.U32.AND UP0, UPT, UR5, 0x4, UPT ;  /* 0x000000040500788c */ /* 0x000fe4000bf06070 */
[----:B------:R-:W-:-:S04]  /*02d0*/  ULOP3.LUT UR7, UR9, 0x3, URZ, 0xc0, !UPT ;  /* 0x0000000309077892 */ /* 0x000fc8000f8ec0ff */
[----:B------:R-:W-:-:S05]  /*02e0*/  PLOP3.LUT P0, PT, PT, PT, UP0, 0x80, 0x8 ;  /* 0x000000000008781c */ /* 0x000fca0003f0f008 */
[----:B------:R-:W-:Y:S02]  /*02f0*/  @UP0 ULEA UR5, UR4, UR6, 0x2 ;  /* 0x0000000604050291 */ /* 0x000fe4000f8e10ff */
[----:B------:R-:W-:Y:S02]  /*0300*/  @UP0 UIADD3 UR4, UPT, UPT, UR4, 0x4, URZ ;  /* 0x0000000404040890 */ /* 0x000fe4000fffe0ff */
[----:B------:R-:W-:-:S05]  /*0310*/  UISETP.NE.AND UP0, UPT, UR7, URZ, UPT ;  /* 0x000000ff0700728c */ /* 0x000fca000bf05270 */
[----:B------:R-:W-:Y:S04]  /*0320*/  @P0 STS [UR5], RZ ;  /* 0x000000ffff000988 */ /* 0x000fe80008000805 */
[----:B------:R-:W-:Y:S04]  /*0330*/  @P0 STS [UR5+0x4], RZ ;  /* 0x000004ffff000988 */ /* 0x000fe80008000805 */
[----:B------:R-:W-:Y:S04]  /*0340*/  @P0 STS [UR5+0x8], RZ ;  /* 0x000008ffff000988 */ /* 0x000fe80008000805 */
[----:B------:R-:W-:Y:S01]  /*0350*/  @P0 STS [UR5+0xc], RZ ;  /* 0x00000cffff000988 */ /* 0x000fe20008000805 */
[----:B------:R-:W-:Y:S05]  /*0360*/  BRA.U !UP0, `(.L_x_2) ;  /* 0x00000001081c7547 */ /* 0x000fea000b800000 */
[----:B------:R-:W-:-:S05]  /*0370*/  UMOV UR5, URZ ;  /* 0x000000ff00057c82 */ /* 0x000fca0008000000 */
.L_x_6:
[----:B------:R-:W-:Y:S02]  /*0380*/  ULEA UR8, UR4, UR6, 0x2 ;  /* 0x0000000604087291 */ /* 0x000fe4000f8e10ff */
[----:B------:R-:W-:Y:S02]  /*0390*/  UIADD3 UR5, UPT, UPT, UR5, 0x1, URZ ;  /* 0x0000000105057890 */ /* 0x000fe4000fffe0ff */
[----:B------:R-:W-:Y:S02]  /*03a0*/  UIADD3 UR4, UPT, UPT, UR4, 0x1, URZ ;  /* 0x0000000104047890 */ /* 0x000fe4000fffe0ff */
[----:B------:R-:W-:-:S03]  /*03b0*/  UISETP.NE.AND UP0, UPT, UR5, UR7, UPT ;  /* 0x000000070500728c */ /* 0x000fc6000bf05270 */
[----:B------:R-:W-:Y:S06]  /*03c0*/  STS [UR8], RZ ;  /* 0x000000ffff007988 */ /* 0x000fec0008000808 */
[----:B------:R-:W-:Y:S05]  /*03d0*/  BRA.U UP0, `(.L_x_6) ;  /* 0xfffffffd00e87547 */ /* 0x000fea000b83ffff */
.L_x_2:
[----:B------:R-:W0:Y:S02]  /*03e0*/  LDC R3, c[0x0][0x3a4] ;  /* 0x0000e900ff037b82 */ /* 0x000e240000000800 */
[----:B0-----:R-:W-:-:S13]  /*03f0*/  ISETP.GE.AND P0, PT, R3, 0x2, PT ;  /* 0x000000020300780c */ /* 0x001fda0003f06270 */
[----:B------:R-:W-:Y:S05]  /*0400*/  @!P0 BRA `(.L_x_1) ;  /* 0x0000000000f88947 */ /* 0x000fea0003800000 */
[C---:B------:R-:W-:Y:S02]  /*0410*/  VIADD R0, R3.reuse, 0xffffffff ;  /* 0xffffffff03007836 */ /* 0x040fe40000000000 */
[----:B------:R-:W-:-:S03]  /*0420*/  VIADD R3, R3, 0xfffffffe ;  /* 0xfffffffe03037836 */ /* 0x000fc60000000000 */
[----:B------:R-:W-:Y:S02]  /*0430*/  LOP3.LUT R6, R0, 0xf, RZ, 0xc0, !PT ;  /* 0x0000000f00067812 */ /* 0x000fe400078ec0ff */
[----:B------:R-:W-:Y:S01]  /*0440*/  ISETP.GE.U32.AND P0, PT, R3, 0xf, PT ;  /* 0x0000000f0300780c */ /* 0x000fe20003f06070 */
[----:B------:R-:W-:Y:S01]  /*0450*/  IMAD.MOV.U32 R3, RZ, RZ, RZ ;  /* 0x000000ffff037224 */ /* 0x000fe200078e00ff */
[----:B------:R-:W-:-:S11]  /*0460*/  ISETP.NE.AND P1, PT, R6, RZ, PT ;  /* 0x000000ff0600720c */ /* 0x000fd60003f25270 */
[----:B------:R-:W-:Y:S05]  /*0470*/  @!P0 BRA `(.L_x_7) ;  /* 0x0000000000588947 */ /* 0x000fea0003800000 */
[----:B------:R-:W-:Y:S01]  /*0480*/  LOP3.LUT R3, R0, 0xfffffff0, RZ, 0xc0, !PT ;  /* 0xfffffff000037812 */ /* 0x000fe200078ec0ff */
[----:B------:R-:W-:-:S07]  /*0490*/  IMAD.MOV.U32 R4, RZ, RZ, RZ ;  /* 0x000000ffff047224 */ /* 0x000fce00078e00ff */
.L_x_8:
[C---:B0-----:R-:W-:Y:S01]  /*04a0*/  LEA R5, R4.reuse, UR14, 0x2 ;  /* 0x0000000e04057c11 */ /* 0x041fe2000f8e10ff */
[----:B------:R-:W-:-:S04]  /*04b0*/  VIADD R4, R4, 0x10 ;  /* 0x0000001004047836 */ /* 0x000fc80000000000 */
[----:B------:R0:W-:Y:S01]  /*04c0*/  STS [R5], RZ ;  /* 0x000000ff05007388 */ /* 0x0001e20000000800 */
[----:B------:R-:W-:-:S03]  /*04d0*/  ISETP.NE.AND P0, PT, R4, R3, PT ;  /* 0x000000030400720c */ /* 0x000fc60003f05270 */
[----:B------:R0:W-:Y:S04]  /*04e0*/  STS [R5+0x4], RZ ;  /* 0x000004ff05007388 */ /* 0x0001e80000000800 */
        /* <DEDUP_REMOVED lines=13> */
[----:B------:R0:W-:Y:S01]  /*05c0*/  STS [R5+0x3c], RZ ;  /* 0x00003cff05007388 */ /* 0x0001e20000000800 */
[----:B------:R-:W-:Y:S05]  /*05d0*/  @P0 BRA `(.L_x_8) ;  /* 0xfffffffc00b00947 */ /* 0x000fea000383ffff */
.L_x_7:
[----:B------:R-:W-:Y:S05]  /*05e0*/  @!P1 BRA `(.L_x_1) ;  /* 0x0000000000809947 */ /* 0x000fea0003800000 */
[----:B------:R-:W-:Y:S02]  /*05f0*/  ISETP.GE.U32.AND P0, PT, R6, 0x8, PT ;  /* 0x000000080600780c */ /* 0x000fe40003f06070 */
[----:B0-----:R-:W-:-:S04]  /*0600*/  LOP3.LUT R5, R0, 0x7, RZ, 0xc0, !PT ;  /* 0x0000000700057812 */ /* 0x001fc800078ec0ff */
[----:B------:R-:W-:-:S07]  /*0610*/  ISETP.NE.AND P1, PT, R5, RZ, PT ;  /* 0x000000ff0500720c */ /* 0x000fce0003f25270 */
[----:B------:R-:W-:Y:S06]  /*0620*/  @!P0 BRA `(.L_x_9) ;  /* 0x0000000000288947 */ /* 0x000fec0003800000 */
[C---:B------:R-:W-:Y:S01]  /*0630*/  LEA R4, R3.reuse, UR14, 0x2 ;  /* 0x0000000e03047c11 */ /* 0x040fe2000f8e10ff */
[----:B------:R-:W-:-:S04]  /*0640*/  VIADD R3, R3, 0x8 ;  /* 0x0000000803037836 */ /* 0x000fc80000000000 */
[----:B------:R0:W-:Y:S04]  /*0650*/  STS [R4], RZ ;  /* 0x000000ff04007388 */ /* 0x0001e80000000800 */
[----:B------:R0:W-:Y:S04]  /*0660*/  STS [R4+0x4], RZ ;  /* 0x000004ff04007388 */ /* 0x0001e80000000800 */
[----:B------:R0:W-:Y:S04]  /*0670*/  STS [R4+0x8], RZ ;  /* 0x000008ff04007388 */ /* 0x0001e80000000800 */
[----:B------:R0:W-:Y:S04]  /*0680*/  STS [R4+0xc], RZ ;  /* 0x00000cff04007388 */ /* 0x0001e80000000800 */
[----:B------:R0:W-:Y:S04]  /*0690*/  STS [R4+0x10], RZ ;  /* 0x000010ff04007388 */ /* 0x0001e80000000800 */
[----:B------:R0:W-:Y:S04]  /*06a0*/  STS [R4+0x14], RZ ;  /* 0x000014ff04007388 */ /* 0x0001e80000000800 */
[----:B------:R0:W-:Y:S04]  /*06b0*/  STS [R4+0x18], RZ ;  /* 0x000018ff04007388 */ /* 0x0001e80000000800 */
[----:B------:R0:W-:Y:S02]  /*06c0*/  STS [R4+0x1c], RZ ;  /* 0x00001cff04007388 */ /* 0x0001e40000000800 */
.L_x_9:
[----:B------:R-:W-:Y:S05]  /*06d0*/  @!P1 BRA `(.L_x_1) ;  /* 0x0000000000449947 */ /* 0x000fea0003800000 */
[----:B------:R-:W-:Y:S02]  /*06e0*/  ISETP.GE.U32.AND P0, PT, R5, 0x4, PT ;  /* 0x000000040500780c */ /* 0x000fe40003f06070 */
[----:B------:R-:W-:-:S04]  /*06f0*/  LOP3.LUT R0, R0, 0x3, RZ, 0xc0, !PT ;  /* 0x0000000300007812 */ /* 0x000fc800078ec0ff */
[----:B------:R-:W-:-:S07]  /*0700*/  ISETP.NE.AND P1, PT, R0, RZ, PT ;  /* 0x000000ff0000720c */ /* 0x000fce0003f25270 */
[C---:B0-----:R-:W-:Y:S01]  /*0710*/  @P0 LEA R4, R3.reuse, UR14, 0x2 ;  /* 0x0000000e03040c11 */ /* 0x041fe2000f8e10ff */
[----:B------:R-:W-:-:S04]  /*0720*/  @P0 VIADD R3, R3, 0x4 ;  /* 0x0000000403030836 */ /* 0x000fc80000000000 */
[----:B------:R1:W-:Y:S04]  /*0730*/  @P0 STS [R4], RZ ;  /* 0x000000ff04000388 */ /* 0x0003e80000000800 */
[----:B------:R1:W-:Y:S04]  /*0740*/  @P0 STS [R4+0x4], RZ ;  /* 0x000004ff04000388 */ /* 0x0003e80000000800 */
[----:B------:R1:W-:Y:S04]  /*0750*/  @P0 STS [R4+0x8], RZ ;  /* 0x000008ff04000388 */ /* 0x0003e80000000800 */
[----:B------:R1:W-:Y:S01]  /*0760*/  @P0 STS [R4+0xc], RZ ;  /* 0x00000cff04000388 */ /* 0x0003e20000000800 */
[----:B------:R-:W-:Y:S05]  /*0770*/  @!P1 BRA `(.L_x_1) ;  /* 0x00000000001c9947 */ /* 0x000fea0003800000 */
[----:B------:R-:W-:-:S05]  /*0780*/  UMOV UR4, URZ ;  /* 0x000000ff00047c82 */ /* 0x000fca0008000000 */
.L_x_10:
[C---:B-1----:R-:W-:Y:S01]  /*0790*/  LEA R4, R3.reuse, UR14, 0x2 ;  /* 0x0000000e03047c11 */ /* 0x042fe2000f8e10ff */
[----:B------:R-:W-:Y:S01]  /*07a0*/  UIADD3 UR4, UPT, UPT, UR4, 0x1, URZ ;  /* 0x0000000104047890 */ /* 0x000fe2000fffe0ff */
[----:B------:R-:W-:-:S03]  /*07b0*/  VIADD R3, R3, 0x1 ;  /* 0x0000000103037836 */ /* 0x000fc60000000000 */
[----:B------:R2:W-:Y:S02]  /*07c0*/  STS [R4], RZ ;  /* 0x000000ff04007388 */ /* 0x0005e40000000800 */
[----:B------:R-:W-:-:S13]  /*07d0*/  ISETP.NE.AND P0, PT, R0, UR4, PT ;  /* 0x0000000400007c0c */ /* 0x000fda000bf05270 */
[----:B--2---:R-:W-:Y:S05]  /*07e0*/  @P0 BRA `(.L_x_10) ;  /* 0xfffffffc00e80947 */ /* 0x004fea000383ffff */
.L_x_1:
[----:B------:R-:W-:Y:S05]  /*07f0*/  BSYNC.RECONVERGENT B0 ;  /* 0x0000000000007941 */ /* 0x000fea0003800200 */
.L_x_0:
[----:B------:R-:W2:Y:S01]  /*0800*/  S2UR UR4, SR_CTAID.X ;  /* 0x00000000000479c3 */ /* 0x000ea20000002500 */
[----:B------:R-:W0:Y:S02]  /*0810*/  LDCU.64 UR10, c[0x0][0x3a8] ;  /* 0x00007500ff0a77ac */ /* 0x000e240008000a00 */
[----:B01----:R-:W-:Y:S02]  /*0820*/  IMAD.U32 R4, RZ, RZ, UR10 ;  /* 0x0000000aff047e24 */ /* 0x003fe4000f8e00ff */
[----:B------:R-:W-:Y:S01]  /*0830*/  IMAD.U32 R3, RZ, RZ, UR11 ;  /* 0x0000000bff037e24 */ /* 0x000fe2000f8e00ff */
[----:B--2---:R-:W-:-:S06]  /*0840*/  UIMAD UR4, UR4, UR11, URZ ;  /* 0x0000000b040472a4 */ /* 0x004fcc000f8e02ff */
[----:B------:R-:W-:Y:S01]  /*0850*/  VIADDMNMX R4, R3, UR4, R4, PT ;  /* 0x0000000403047c46 */ /* 0x000fe2000b800104 */
[----:B------:R-:W-:Y:S03]  /*0860*/  BAR.SYNC.DEFER_BLOCKING 0x0 ;  /* 0x0000000000007b1d */ /* 0x000fe60000010000 */
[----:B------:R-:W-:-:S13]  /*0870*/  ISETP.LE.AND P0, PT, R4, UR4, PT ;  /* 0x0000000404007c0c */ /* 0x000fda000bf03270 */
[----:B------:R-:W-:Y:S05]  /*0880*/  @P0 EXIT ;  /* 0x000000000000094d */ /* 0x000fea0003800000 */
[----:B------:R-:W0:Y:S01]  /*0890*/  LDC R6, c[0x0][0x3a4] ;  /* 0x0000e900ff067b82 */ /* 0x000e220000000800 */
[----:B------:R-:W-:Y:S02]  /*08a0*/  UIADD3 UR15, UPT, UPT, UR9, -0x1, URZ ;  /* 0xffffffff090f7890 */ /* 0x000fe4000fffe0ff */
[----:B------:R-:W-:Y:S02]  /*08b0*/  UIADD3 UR17, UPT, UPT, UR9, 0x7, URZ ;  /* 0x0000000709117890 */ /* 0x000fe4000fffe0ff */
[----:B------:R-:W-:Y:S02]  /*08c0*/  ULOP3.LUT UR6, UR15, 0xfffffff8, URZ, 0xc0, !UPT ;  /* 0xfffffff80f067892 */ /* 0x000fe4000f8ec0ff */
[----:B------:R-:W-:Y:S02]  /*08d0*/  UIADD3 UR18, UPT, UPT, UR9, 0x3, URZ ;  /* 0x0000000309127890 */ /* 0x000fe4000fffe0ff */
[----:B------:R-:W-:Y:S02]  /*08e0*/  ULOP3.LUT UR5, UR17, 0x7, URZ, 0xc0, !UPT ;  /* 0x0000000711057892 */ /* 0x000fe4000f8ec0ff */
[----:B------:R-:W-:Y:S01]  /*08f0*/  UIADD3 UR10, UPT, UPT, -UR6, URZ, URZ ;  /* 0x000000ff060a7290 */ /* 0x000fe2000fffe1ff */
[----:B------:R-:W1:Y:S01]  /*0900*/  LDCU UR20, c[0x0][0x360] ;  /* 0x00006c00ff1477ac */ /* 0x000e620008000800 */
[----:B------:R-:W-:-:S02]  /*0910*/  UIADD3 UR16, UPT, UPT, UR9, -0x2, URZ ;  /* 0xfffffffe09107890 */ /* 0x000fc4000fffe0ff */
[----:B------:R-:W-:Y:S01]  /*0920*/  UIADD3 UR8, UPT, UPT, UR14, -0x10, URZ ;  /* 0xfffffff00e087890 */ /* 0x000fe2000fffe0ff */
[----:B------:R-:W2:Y:S01]  /*0930*/  LDCU.64 UR12, c[0x0][0x358] ;  /* 0x00006b00ff0c77ac */ /* 0x000ea20008000a00 */
[C---:B0-----:R-:W-:Y:S01]  /*0940*/  VIADD R16, R6.reuse, 0xe ;  /* 0x0000000e06107836 */ /* 0x041fe20000000000 */
[----:B------:R-:W-:Y:S01]  /*0950*/  ULOP3.LUT UR19, UR18, 0x3, URZ, 0xc0, !UPT ;  /* 0x0000000312137892 */ /* 0x000fe2000f8ec0ff */
[C---:B------:R-:W-:Y:S01]  /*0960*/  VIADD R7, R6.reuse, 0x6 ;  /* 0x0000000606077836 */ /* 0x040fe20000000000 */
[----:B------:R-:W-:Y:S01]  /*0970*/  UIADD3 UR7, UPT, UPT, UR5, -0x1, URZ ;  /* 0xffffffff05077890 */ /* 0x000fe2000fffe0ff */
[----:B------:R-:W-:Y:S01]  /*0980*/  VIADD R5, R6, 0xfffffffe ;  /* 0xfffffffe06057836 */ /* 0x000fe20000000000 */
[----:B------:R-:W-:Y:S01]  /*0990*/  LOP3.LUT R9, R16, 0xf, RZ, 0xc0, !PT ;  /* 0x0000000f10097812 */ /* 0x000fe200078ec0ff */
[----:B------:R-:W-:Y:S01]  /*09a0*/  VIADD R6, R6, 0xfffffffd ;  /* 0xfffffffd06067836 */ /* 0x000fe20000000000 */
[C---:B------:R-:W-:Y:S01]  /*09b0*/  LOP3.LUT R8, R7.reuse, 0x7, RZ, 0xc0, !PT ;  /* 0x0000000707087812 */ /* 0x040fe200078ec0ff */
[----:B------:R-:W-:Y:S01]  /*09c0*/  UMOV UR6, UR4 ;  /* 0x0000000400067c82 */ /* 0x000fe20008000000 */
[----:B------:R-:W-:Y:S01]  /*09d0*/  LOP3.LUT R7, R7, 0x3, RZ, 0xc0, !PT ;  /* 0x0000000307077812 */ /* 0x000fe200078ec0ff */
[----:B------:R-:W-:-:S02]  /*09e0*/  VIADD R9, R9, 0xffffffff ;  /* 0xffffffff09097836 */ /* 0x000fc40000000000 */
[----:B-12---:R-:W-:-:S07]  /*09f0*/  VIADD R8, R8, 0xffffffff ;  /* 0xffffffff08087836 */ /* 0x006fce0000000000 */
.L_x_36:
[----:B------:R-:W-:Y:S01]  /*0a00*/  ISETP.NE.AND P0, PT, R2, RZ, PT ;  /* 0x000000ff0200720c */ /* 0x000fe20003f05270 */
[----:B------:R-:W-:-:S12]  /*0a10*/  BSSY.RECONVERGENT B0, `(.L_x_11) ;  /* 0x00000af000007945 */ /* 0x000fd80003800200 */
[----:B--2---:R-:W-:Y:S05]  /*0a20*/  @P0 BRA `(.L_x_12) ;  /* 0x0000000800b40947 */ /* 0x004fea0003800000 */
[----:B------:R-:W0:Y:S02]  /*0a30*/  LDCU UR4, c[0x0][0x3a0] ;  /* 0x00007400ff0477ac */ /* 0x000e240008000800 */
[----:B0-----:R-:W-:-:S09]  /*0a40*/  UISETP.GE.AND UP0, UPT, UR4, 0x2, UPT ;  /* 0x000000020400788c */ /* 0x001fd2000bf06270 */
[----:B------:R-:W-:Y:S05]  /*0a50*/  BRA.U !UP0, `(.L_x_13) ;  /* 0x00000005080c7547 */ /* 0x000fea000b800000 */
[----:B------:R-:W-:Y:S01]  /*0a60*/  UISETP.GE.U32.AND UP1, UPT, UR16, 0x7, UPT ;  /* 0x000000071000788c */ /* 0x000fe2000bf26070 */
[----:B------:R-:W0:Y:S01]  /*0a70*/  LDCU UR4, c[0x0][0x3a0] ;  /* 0x00007400ff0477ac */ /* 0x000e220008000800 */
[----:B------:R-:W-:-:S07]  /*0a80*/  ULOP3.LUT UP0, URZ, UR15, 0x7, URZ, 0xc0, !UPT ;  /* 0x000000070fff7892 */ /* 0x000fce000f80c0ff */
[----:B------:R-:W-:Y:S05]  /*0a90*/  BRA.U !UP1, `(.L_x_14) ;  /* 0x00000001095c7547 */ /* 0x000fea000b800000 */
[----:B------:R-:W-:Y:S01]  /*0aa0*/  UMOV UR5, UR8 ;  /* 0x0000000800057c82 */ /* 0x000fe20008000000 */
[----:B------:R-:W-:-:S05]  /*0ab0*/  UMOV UR9, UR10 ;  /* 0x0000000a00097c82 */ /* 0x000fca0008000000 */
.L_x_15:
[----:B-1----:R-:W1:Y:S01]  /*0ac0*/  LDS R0, [UR5+0x8] ;  /* 0x00000805ff007984 */ /* 0x002e620008000800 */
[----:B------:R-:W-:Y:S02]  /*0ad0*/  UIADD3 UR9, UPT, UPT, UR9, 0x8, URZ ;  /* 0x0000000809097890 */ /* 0x000fe4000fffe0ff */
[----:B0-----:R-:W-:Y:S01]  /*0ae0*/  UIADD3 UR4, UPT, UPT, UR4, -0x8, URZ ;  /* 0xfffffff804047890 */ /* 0x001fe2000fffe0ff */
[----:B------:R-:W0:Y:S01]  /*0af0*/  LDS R3, [UR5+0x4] ;  /* 0x00000405ff037984 */ /* 0x000e220008000800 */
[----:B------:R-:W-:-:S03]  /*0b00*/  UISETP.NE.AND UP1, UPT, UR9, URZ, UPT ;  /* 0x000000ff0900728c */ /* 0x000fc6000bf25270 */
[----:B------:R-:W2:Y:S04]  /*0b10*/  LDS R10, [UR5] ;  /* 0x00000005ff0a7984 */ /* 0x000ea80008000800 */
[----:B------:R-:W3:Y:S04]  /*0b20*/  LDS R11, [UR5+-0x4] ;  /* 0xfffffc05ff0b7984 */ /* 0x000ee80008000800 */
[----:B------:R-:W4:Y:S04]  /*0b30*/  LDS R12, [UR5+-0x8] ;  /* 0xfffff805ff0c7984 */ /* 0x000f280008000800 */
[----:B------:R-:W5:Y:S04]  /*0b40*/  LDS R13, [UR5+-0xc] ;  /* 0xfffff405ff0d7984 */ /* 0x000f680008000800 */
[----:B------:R-:W5:Y:S04]  /*0b50*/  LDS R14, [UR5+-0x10] ;  /* 0xfffff005ff0e7984 */ /* 0x000f680008000800 */
[----:B------:R-:W5:Y:S04]  /*0b60*/  LDS R15, [UR5+-0x14] ;  /* 0xffffec05ff0f7984 */ /* 0x000f680008000800 */
[----:B-1----:R1:W-:Y:S04]  /*0b70*/  STS [UR5+0xc], R0 ;  /* 0x00000c00ff007988 */ /* 0x0023e80008000805 */
[----:B0-----:R1:W-:Y:S04]  /*0b80*/  STS [UR5+0x8], R3 ;  /* 0x00000803ff007988 */ /* 0x0013e80008000805 */
[----:B--2---:R1:W-:Y:S04]  /*0b90*/  STS [UR5+0x4], R10 ;  /* 0x0000040aff007988 */ /* 0x0043e80008000805 */
[----:B---3--:R1:W-:Y:S04]  /*0ba0*/  STS [UR5], R11 ;  /* 0x0000000bff007988 */ /* 0x0083e80008000805 */
[----:B----4-:R1:W-:Y:S04]  /*0bb0*/  STS [UR5+-0x4], R12 ;  /* 0xfffffc0cff007988 */ /* 0x0103e80008000805 */
[----:B-----5:R1:W-:Y:S04]  /*0bc0*/  STS [UR5+-0x8], R13 ;  /* 0xfffff80dff007988 */ /* 0x0203e80008000805 */
[----:B------:R1:W-:Y:S04]  /*0bd0*/  STS [UR5+-0xc], R14 ;  /* 0xfffff40eff007988 */ /* 0x0003e80008000805 */
[----:B------:R1:W-:Y:S01]  /*0be0*/  STS [UR5+-0x10], R15 ;  /* 0xfffff00fff007988 */ /* 0x0003e20008000805 */
[----:B------:R-:W-:Y:S01]  /*0bf0*/  UIADD3 UR5, UPT, UPT, UR5, -0x20, URZ ;  /* 0xffffffe005057890 */ /* 0x000fe2000fffe0ff */
[----:B------:R-:W-:Y:S11]  /*0c00*/  BRA.U UP1, `(.L_x_15) ;  /* 0xfffffffd01ac7547 */ /* 0x000ff6000b83ffff */
.L_x_14:
[----:B------:R-:W-:Y:S05]  /*0c10*/  BRA.U !UP0, `(.L_x_13) ;  /* 0x00000001089c7547 */ /* 0x000fea000b800000 */
[----:B------:R-:W-:Y:S02]  /*0c20*/  UISETP.GE.U32.AND UP0, UPT, UR7, 0x3, UPT ;  /* 0x000000030700788c */ /* 0x000fe4000bf06070 */
[----:B------:R-:W-:-:S07]  /*0c30*/  ULOP3.LUT UP1, URZ, UR17, 0x3, URZ, 0xc0, !UPT ;  /* 0x0000000311ff7892 */ /* 0x000fce000f82c0ff */
[----:B------:R-:W-:Y:S05]  /*0c40*/  BRA.U !UP0, `(.L_x_16) ;  /* 0x0000000108387547 */ /* 0x000fea000b800000 */
[----:B------:R-:W2:Y:S01]  /*0c50*/  S2UR UR9, SR_CgaCtaId ;  /* 0x00000000000979c3 */ /* 0x000ea20000008800 */
[----:B------:R-:W-:Y:S02]  /*0c60*/  UMOV UR5, 0x400 ;  /* 0x0000040000057882 */ /* 0x000fe40000000000 */
[----:B------:R-:W-:-:S04]  /*0c70*/  UIADD3 UR5, UPT, UPT, UR5, 0x10, URZ ;  /* 0x0000001005057890 */ /* 0x000fc8000fffe0ff */
[----:B--2---:R-:W-:-:S04]  /*0c80*/  ULEA UR5, UR9, UR5, 0x18 ;  /* 0x0000000509057291 */ /* 0x004fc8000f8ec0ff */
[----:B0-----:R-:W-:Y:S02]  /*0c90*/  ULEA UR5, UR4, UR5, 0x2 ;  /* 0x0000000504057291 */ /* 0x001fe4000f8e10ff */
[----:B------:R-:W-:-:S07]  /*0ca0*/  UIADD3 UR4, UPT, UPT, UR4, -0x4, URZ ;  /* 0xfffffffc04047890 */ /* 0x000fce000fffe0ff */
[----:B-1----:R-:W0:Y:S04]  /*0cb0*/  LDS R0, [UR5+-0x8] ;  /* 0xfffff805ff007984 */ /* 0x002e280008000800 */
[----:B------:R-:W1:Y:S04]  /*0cc0*/  LDS R3, [UR5+-0xc] ;  /* 0xfffff405ff037984 */ /* 0x000e680008000800 */
[----:B------:R-:W2:Y:S04]  /*0cd0*/  LDS R10, [UR5+-0x10] ;  /* 0xfffff005ff0a7984 */ /* 0x000ea80008000800 */
[----:B------:R-:W3:Y:S04]  /*0ce0*/  LDS R11, [UR5+-0x14] ;  /* 0xffffec05ff0b7984 */ /* 0x000ee80008000800 */
[----:B0-----:R4:W-:Y:S04]  /*0cf0*/  STS [UR5+-0x4], R0 ;  /* 0xfffffc00ff007988 */ /* 0x0019e80008000805 */
[----:B-1----:R4:W-:Y:S04]  /*0d00*/  STS [UR5+-0x8], R3 ;  /* 0xfffff803ff007988 */ /* 0x0029e80008000805 */
[----:B--2---:R4:W-:Y:S04]  /*0d10*/  STS [UR5+-0xc], R10 ;  /* 0xfffff40aff007988 */ /* 0x0049e80008000805 */
[----:B---3--:R4:W-:Y:S02]  /*0d20*/  STS [UR5+-0x10], R11 ;  /* 0xfffff00bff007988 */ /* 0x0089e40008000805 */
.L_x_16:
[----:B------:R-:W-:Y:S05]  /*0d30*/  BRA.U !UP1, `(.L_x_13) ;  /* 0x0000000109547547 */ /* 0x000fea000b800000 */
[----:B------:R-:W-:Y:S02]  /*0d40*/  UISETP.NE.AND UP0, UPT, UR19, 0x1, UPT ;  /* 0x000000011300788c */ /* 0x000fe4000bf05270 */
        /* <DEDUP_REMOVED lines=8> */
[----:B-1--4-:R-:W0:Y:S04]  /*0dd0*/  LDS R0, [UR5+-0x8] ;  /* 0xfffff805ff007984 */ /* 0x012e280008000800 */
[----:B------:R-:W1:Y:S04]  /*0de0*/  LDS R3, [UR5+-0xc] ;  /* 0xfffff405ff037984 */ /* 0x000e680008000800 */
[----:B0-----:R2:W-:Y:S04]  /*0df0*/  STS [UR5+-0x4], R0 ;  /* 0xfffffc00ff007988 */ /* 0x0015e80008000805 */
[----:B-1----:R2:W-:Y:S02]  /*0e00*/  STS [UR5+-0x8], R3 ;  /* 0xfffff803ff007988 */ /* 0x0025e40008000805 */
.L_x_17:
[----:B------:R-:W-:Y:S05]  /*0e10*/  BRA.U !UP1, `(.L_x_13) ;  /* 0x00000001091c7547 */ /* 0x000fea000b800000 */
[----:B------:R-:W3:Y:S01]  /*0e20*/  S2UR UR9, SR_CgaCtaId ;  /* 0x00000000000979c3 */ /* 0x000ee20000008800 */
[----:B------:R-:W-:Y:S02]  /*0e30*/  UMOV UR5, 0x400 ;  /* 0x0000040000057882 */ /* 0x000fe40000000000 */
[----:B------:R-:W-:-:S04]  /*0e40*/  UIADD3 UR5, UPT, UPT, UR5, 0x10, URZ ;  /* 0x0000001005057890 */ /* 0x000fc8000fffe0ff */
[----:B---3--:R-:W-:-:S04]  /*0e50*/  ULEA UR5, UR9, UR5, 0x18 ;  /* 0x0000000509057291 */ /* 0x008fc8000f8ec0ff */
[----:B0-----:R-:W-:-:S09]  /*0e60*/  ULEA UR4, UR4, UR5, 0x2 ;  /* 0x0000000504047291 */ /* 0x001fd2000f8e10ff */
[----:B-12-4-:R-:W0:Y:S04]  /*0e70*/  LDS R0, [UR4+-0x8] ;  /* 0xfffff804ff007984 */ /* 0x016e280008000800 */
[----:B0-----:R3:W-:Y:S02]  /*0e80*/  STS [UR4+-0x4], R0 ;  /* 0xfffffc00ff007988 */ /* 0x0017e40008000804 */
.L_x_13:
[----:B0-----:R-:W0:Y:S02]  /*0e90*/  LDCU UR4, c[0x0][0x3a4] ;  /* 0x00007480ff0477ac */ /* 0x001e240008000800 */
[----:B0-----:R-:W-:-:S09]  /*0ea0*/  UISETP.GE.AND UP0, UPT, UR4, 0x3, UPT ;  /* 0x000000030400788c */ /* 0x001fd2000bf06270 */
[----:B------:R-:W-:Y:S05]  /*0eb0*/  BRA.U !UP0, `(.L_x_18) ;  /* 0x00000005086c7547 */ /* 0x000fea000b800000 */
[----:B------:R-:W-:Y:S01]  /*0ec0*/  ISETP.GE.U32.AND P2, PT, R6, 0xf, PT ;  /* 0x0000000f0600780c */ /* 0x000fe20003f46070 */
[----:B-1234-:R-:W-:Y:S01]  /*0ed0*/  IMAD.MOV.U32 R0, RZ, RZ, R5 ;  /* 0x000000ffff007224 */ /* 0x01efe200078e0005 */
[----:B------:R-:W-:-:S11]  /*0ee0*/  LOP3.LUT P1, RZ, R5, 0xf, RZ, 0xc0, !PT ;  /* 0x0000000f05ff7812 */ /* 0x000fd6000782c0ff */
[----:B------:R-:W-:Y:S05]  /*0ef0*/  @!P2 BRA `(.L_x_19) ;  /* 0x0000000000a0a947 */ /* 0x000fea0003800000 */
[----:B------:R-:W-:Y:S01]  /*0f00*/  IMAD.MOV.U32 R0, RZ, RZ, R5 ;  /* 0x000000ffff007224 */ /* 0x000fe200078e0005 */
[----:B------:R-:W-:Y:S01]  /*0f10*/  LOP3.LUT R25, R5, 0xfffffff0, RZ, 0xc0, !PT ;  /* 0xfffffff005197812 */ /* 0x000fe200078ec0ff */
[----:B------:R-:W-:-:S06]  /*0f20*/  UMOV UR4, URZ ;  /* 0x000000ff00047c82 */ /* 0x000fcc0008000000 */
.L_x_20:
[C---:B0-----:R-:W-:Y:S01]  /*0f30*/  LEA R3, R0.reuse, UR14, 0x2 ;  /* 0x0000000e00037c11 */ /* 0x041fe2000f8e10ff */
[----:B------:R-:W-:Y:S01]  /*0f40*/  UIADD3 UR4, UPT, UPT, UR4, 0x10, URZ ;  /* 0x0000001004047890 */ /* 0x000fe2000fffe0ff */
[----:B------:R-:W-:-:S03]  /*0f50*/  VIADD R0, R0, 0xfffffff0 ;  /* 0xfffffff000007836 */ /* 0x000fc60000000000 */
[----:B------:R-:W0:Y:S02]  /*0f60*/  LDS R10, [R3+-0x4] ;  /* 0xfffffc00030a7984 */ /* 0x000e240000000800 */
[----:B------:R-:W-:Y:S02]  /*0f70*/  ISETP.NE.AND P2, PT, R25, UR4, PT ;  /* 0x0000000419007c0c */ /* 0x000fe4000bf45270 */
[----:B------:R-:W1:Y:S04]  /*0f80*/  LDS R12, [R3+-0x8] ;  /* 0xfffff800030c7984 */ /* 0x000e680000000800 */
[----:B------:R-:W2:Y:S04]  /*0f90*/  LDS R14, [R3+-0xc] ;  /* 0xfffff400030e7984 */ /* 0x000ea80000000800 */
[----:B------:R-:W3:Y:S04]  /*0fa0*/  LDS R18, [R3+-0x10] ;  /* 0xfffff00003127984 */ /* 0x000ee80000000800 */
[----:B------:R-:W4:Y:S04]  /*0fb0*/  LDS R20, [R3+-0x14] ;  /* 0xffffec0003147984 */ /* 0x000f280000000800 */
[----:B------:R-:W5:Y:S04]  /*0fc0*/  LDS R22, [R3+-0x18] ;  /* 0xffffe80003167984 */ /* 0x000f680000000800 */
        /* <DEDUP_REMOVED lines=10> */
[----:B0-----:R0:W-:Y:S04]  /*1070*/  STS [R3], R10 ;  /* 0x0000000a03007388 */ /* 0x0011e80000000800 */
[----:B-1----:R0:W-:Y:S04]  /*1080*/  STS [R3+-0x4], R12 ;  /* 0xfffffc0c03007388 */ /* 0x0021e80000000800 */
[----:B--2---:R0:W-:Y:S04]  /*1090*/  STS [R3+-0x8], R14 ;  /* 0xfffff80e03007388 */ /* 0x0041e80000000800 */
[----:B---3--:R0:W-:Y:S04]  /*10a0*/  STS [R3+-0xc], R18 ;  /* 0xfffff41203007388 */ /* 0x0081e80000000800 */
[----:B----4-:R0:W-:Y:S04]  /*10b0*/  STS [R3+-0x10], R20 ;  /* 0xfffff01403007388 */ /* 0x0101e80000000800 */
[----:B-----5:R0:W-:Y:S04]  /*10c0*/  STS [R3+-0x14], R22 ;  /* 0xffffec1603007388 */ /* 0x0201e80000000800 */
[----:B------:R0:W-:Y:S04]  /*10d0*/  STS [R3+-0x18], R24 ;  /* 0xffffe81803007388 */ /* 0x0001e80000000800 */
        /* <DEDUP_REMOVED lines=8> */
[----:B------:R0:W-:Y:S01]  /*1160*/  STS [R3+-0x3c], R23 ;  /* 0xffffc41703007388 */ /* 0x0001e20000000800 */
[----:B------:R-:W-:Y:S05]  /*1170*/  @P2 BRA `(.L_x_20) ;  /* 0xfffffffc006c2947 */ /* 0x000fea000383ffff */
.L_x_19:
[----:B------:R-:W-:Y:S05]  /*1180*/  @!P1 BRA `(.L_x_18) ;  /* 0x0000000000b89947 */ /* 0x000fea0003800000 */
[----:B------:R-:W-:Y:S02]  /*1190*/  ISETP.GE.U32.AND P1, PT, R9, 0x7, PT ;  /* 0x000000070900780c */ /* 0x000fe40003f26070 */
[----:B------:R-:W-:-:S11]  /*11a0*/  LOP3.LUT P2, RZ, R16, 0x7, RZ, 0xc0, !PT ;  /* 0x0000000710ff7812 */ /* 0x000fd6000784c0ff */
[----:B------:R-:W-:Y:S05]  /*11b0*/  @!P1 BRA `(.L_x_21) ;  /* 0x0000000000489947 */ /* 0x000fea0003800000 */
[C---:B0-----:R-:W-:Y:S01]  /*11c0*/  LEA R3, R0.reuse, UR14, 0x2 ;  /* 0x0000000e00037c11 */ /* 0x041fe2000f8e10ff */
[----:B------:R-:W-:-:S04]  /*11d0*/  VIADD R0, R0, 0xfffffff8 ;  /* 0xfffffff800007836 */ /* 0x000fc80000000000 */
[----:B------:R-:W0:Y:S04]  /*11e0*/  LDS R10, [R3+-0x4] ;  /* 0xfffffc00030a7984 */ /* 0x000e280000000800 */
[----:B------:R-:W1:Y:S04]  /*11f0*/  LDS R12, [R3+-0x8] ;  /* 0xfffff800030c7984 */ /* 0x000e680000000800 */
[----:B------:R-:W2:Y:S04]  /*1200*/  LDS R14, [R3+-0xc] ;  /* 0xfffff400030e7984 */ /* 0x000ea80000000800 */
[----:B------:R-:W3:Y:S04]  /*1210*/  LDS R18, [R3+-0x10] ;  /* 0xfffff00003127984 */ /* 0x000ee80000000800 */
[----:B------:R-:W4:Y:S04]  /*1220*/  LDS R20, [R3+-0x14] ;  /* 0xffffec0003147984 */ /* 0x000f280000000800 */
        /* <DEDUP_REMOVED lines=10> */
[----:B------:R0:W-:Y:S02]  /*12d0*/  STS [R3+-0x1c], R26 ;  /* 0xffffe41a03007388 */ /* 0x0001e40000000800 */
.L_x_21:
[----:B------:R-:W-:Y:S05]  /*12e0*/  @!P2 BRA `(.L_x_18) ;  /* 0x000000000060a947 */ /* 0x000fea0003800000 */
[----:B------:R-:W-:Y:S02]  /*12f0*/  ISETP.GE.U32.AND P1, PT, R8, 0x3, PT ;  /* 0x000000030800780c */ /* 0x000fe40003f26070 */
[----:B------:R-:W-:-:S11]  /*1300*/  ISETP.NE.AND P2, PT, R7, RZ, PT ;  /* 0x000000ff0700720c */ /* 0x000fd60003f45270 */
[----:B------:R-:W-:Y:S05]  /*1310*/  @!P1 BRA `(.L_x_22) ;  /* 0x0000000000289947 */ /* 0x000fea0003800000 */
[C---:B0-----:R-:W-:Y:S01]  /*1320*/  LEA R13, R0.reuse, UR14, 0x2 ;  /* 0x0000000e000d7c11 */ /* 0x041fe2000f8e10ff */
[----:B------:R-:W-:-:S04]  /*1330*/  VIADD R0, R0, 0xfffffffc ;  /* 0xfffffffc00007836 */ /* 0x000fc80000000000 */
[----:B------:R-:W0:Y:S04]  /*1340*/  LDS R3, [R13+-0x4] ;  /* 0xfffffc000d037984 */ /* 0x000e280000000800 */
[----:B------:R-:W1:Y:S04]  /*1350*/  LDS R10, [R13+-0x8] ;  /* 0xfffff8000d0a7984 */ /* 0x000e680000000800 */
[----:B------:R-:W2:Y:S04]  /*1360*/  LDS R11, [R13+-0xc] ;  /* 0xfffff4000d0b7984 */ /* 0x000ea80000000800 */
[----:B------:R-:W3:Y:S04]  /*1370*/  LDS R12, [R13+-0x10] ;  /* 0xfffff0000d0c7984 */ /* 0x000ee80000000800 */
[----:B0-----:R4:W-:Y:S04]  /*1380*/  STS [R13], R3 ;  /* 0x000000030d007388 */ /* 0x0019e80000000800 */
[----:B-1----:R4:W-:Y:S04]  /*1390*/  STS [R13+-0x4], R10 ;  /* 0xfffffc0a0d007388 */ /* 0x0029e80000000800 */
[----:B--2---:R4:W-:Y:S04]  /*13a0*/  STS [R13+-0x8], R11 ;  /* 0xfffff80b0d007388 */ /* 0x0049e80000000800 */
[----:B---3--:R4:W-:Y:S02]  /*13b0*/  STS [R13+-0xc], R12 ;  /* 0xfffff40c0d007388 */ /* 0x0089e40000000800 */
.L_x_22:
[----:B------:R-:W-:Y:S05]  /*13c0*/  @!P2 BRA `(.L_x_18) ;  /* 0x000000000028a947 */ /* 0x000fea0003800000 */
[----:B0---4-:R-:W-:Y:S02]  /*13d0*/  LEA R11, R0, UR14, 0x2 ;  /* 0x0000000e000b7c11 */ /* 0x011fe4000f8e10ff */
[----:B------:R-:W-:-:S03]  /*13e0*/  ISETP.NE.AND P1, PT, R7, 0x1, PT ;  /* 0x000000010700780c */ /* 0x000fc60003f25270 */
[----:B------:R-:W0:Y:S04]  /*13f0*/  LDS R0, [R11+-0x4] ;  /* 0xfffffc000b007984 */ /* 0x000e280000000800 */
[----:B0-----:R0:W-:Y:S06]  /*1400*/  STS [R11], R0 ;  /* 0x000000000b007388 */ /* 0x0011ec0000000800 */
[----:B------:R-:W-:Y:S05]  /*1410*/  @!P1 BRA `(.L_x_18) ;  /* 0x0000000000149947 */ /* 0x000fea0003800000 */
[----:B------:R-:W-:Y:S01]  /*1420*/  ISETP.NE.AND P1, PT, R7, 0x2, PT ;  /* 0x000000020700780c */ /* 0x000fe20003f25270 */
[----:B0-----:R-:W0:-:S12]  /*1430*/  LDS R0, [R11+-0x8] ;  /* 0xfffff8000b007984 */ /* 0x001e180000000800 */
[----:B------:R-:W1:Y:S04]  /*1440*/  @P1 LDS R3, [R11+-0xc] ;  /* 0xfffff4000b031984 */ /* 0x000e680000000800 */
[----:B0-----:R0:W-:Y:S04]  /*1450*/  STS [R11+-0x4], R0 ;  /* 0xfffffc000b007388 */ /* 0x0011e80000000800 */
[----:B-1----:R0:W-:Y:S02]  /*1460*/  @P1 STS [R11+-0x8], R3 ;  /* 0xfffff8030b001388 */ /* 0x0021e40000000800 */
.L_x_18:
[----:B------:R-:W5:Y:S02]  /*1470*/  LDCU.64 UR4, c[0x0][0x380] ;  /* 0x00007000ff0477ac */ /* 0x000f640008000a00 */
[----:B-----5:R-:W-:-:S06]  /*1480*/  UIMAD.WIDE UR4, UR6, 0x4, UR4 ;  /* 0x00000004060478a5 */ /* 0x020fcc000f8e0204 */
[----:B01--4-:R-:W-:Y:S02]  /*1490*/  IMAD.U32 R10, RZ, RZ, UR4 ;  /* 0x00000004ff0a7e24 */ /* 0x013fe4000f8e00ff */
[----:B------:R-:W-:-:S05]  /*14a0*/  IMAD.U32 R11, RZ, RZ, UR5 ;  /* 0x00000005ff0b7e24 */ /* 0x000fca000f8e00ff */
[----:B------:R-:W4:Y:S01]  /*14b0*/  LDG.E R10, desc[UR12][R10.64] ;  /* 0x0000000c0a0a7981 */ /* 0x000f22000c1e1900 */
[----:B------:R-:W0:Y:S01]  /*14c0*/  S2UR UR5, SR_CgaCtaId ;  /* 0x00000000000579c3 */ /* 0x000e220000008800 */
[----:B------:R-:W-:Y:S02]  /*14d0*/  UMOV UR4, 0x400 ;  /* 0x0000040000047882 */ /* 0x000fe40000000000 */
[----:B0-----:R-:W-:-:S09]  /*14e0*/  ULEA UR4, UR5, UR4, 0x18 ;  /* 0x0000000405047291 */ /* 0x001fd2000f8ec0ff */
[----:B----4-:R0:W-:Y:S03]  /*14f0*/  STS [UR4+0x10], R10 ;  /* 0x0000100aff007988 */ /* 0x0101e60008000804 */
.L_x_12:
[----:B------:R-:W-:Y:S05]  /*1500*/  BSYNC.RECONVERGENT B0 ;  /* 0x0000000000007941 */ /* 0x000fea0003800200 */
.L_x_11:
[----:B------:R-:W1:Y:S01]  /*1510*/  LDCU UR9, c[0x0][0x3a0] ;  /* 0x00007400ff0977ac */ /* 0x000e620008000800 */
[----:B------:R-:W4:Y:S01]  /*1520*/  S2UR UR5, SR_CgaCtaId ;  /* 0x00000000000579c3 */ /* 0x000f220000008800 */
[C---:B------:R-:W-:Y:S01]  /*1530*/  VIADD R12, R2.reuse, 0x1 ;  /* 0x00000001020c7836 */ /* 0x040fe20000000000 */
[----:B------:R-:W-:Y:S01]  /*1540*/  BSSY.RECONVERGENT B0, `(.L_x_23) ;  /* 0x0000019000007945 */ /* 0x000fe20003800200 */
[----:B------:R-:W5:Y:S01]  /*1550*/  LDCU UR11, c[0x0][0x3a4] ;  /* 0x00007480ff0b77ac */ /* 0x000f620008000800 */
[----:B--2---:R-:W-:Y:S02]  /*1560*/  IMAD.MOV.U32 R3, RZ, RZ, RZ ;  /* 0x000000ffff037224 */ /* 0x004fe400078e00ff */
[----:B------:R-:W-:Y:S01]  /*1570*/  IMAD.MOV.U32 R13, RZ, RZ, RZ ;  /* 0x000000ffff0d7224 */ /* 0x000fe200078e00ff */
[----:B------:R-:W-:Y:S01]  /*1580*/  UMOV UR4, 0x400 ;  /* 0x0000040000047882 */ /* 0x000fe20000000000 */
[----:B------:R-:W-:Y:S01]  /*1590*/  BAR.SYNC.DEFER_BLOCKING 0x0 ;  /* 0x0000000000007b1d */ /* 0x000fe20000010000 */
[----:B-1----:R-:W-:-:S02]  /*15a0*/  ISETP.GE.AND P2, PT, R2, UR9, PT ;  /* 0x0000000902007c0c */ /* 0x002fc4000bf46270 */
[----:B-----5:R-:W-:Y:S01]  /*15b0*/  ISETP.GE.AND P1, PT, R12, UR11, PT ;  /* 0x0000000b0c007c0c */ /* 0x020fe2000bf26270 */
[----:B----4-:R-:W-:-:S10]  /*15c0*/  ULEA UR21, UR5, UR4, 0x18 ;  /* 0x0000000405157291 */ /* 0x010fd4000f8ec0ff */
[----:B------:R-:W-:Y:S05]  /*15d0*/  @P2 BRA `(.L_x_24) ;  /* 0x00000000003c2947 */ /* 0x000fea0003800000 */
[----:B------:R-:W1:Y:S01]  /*15e0*/  S2R R15, SR_CgaCtaId ;  /* 0x00000000000f7919 */ /* 0x000e620000008800 */
[----:B0-----:R-:W0:Y:S01]  /*15f0*/  LDC.64 R10, c[0x0][0x390] ;  /* 0x0000e400ff0a7b82 */ /* 0x001e220000000a00 */
[----:B---3--:R-:W-:Y:S01]  /*1600*/  MOV R0, 0x400 ;  /* 0x0000040000007802 */ /* 0x008fe20000000f00 */
[----:B------:R-:W-:Y:S02]  /*1610*/  IMAD.MOV.U32 R13, RZ, RZ, RZ ;  /* 0x000000ffff0d7224 */ /* 0x000fe400078e00ff */
[----:B------:R-:W-:Y:S02]  /*1620*/  IMAD.MOV.U32 R17, RZ, RZ, R2 ;  /* 0x000000ffff117224 */ /* 0x000fe400078e0002 */
[----:B------:R-:W-:-:S05]  /*1630*/  VIADD R0, R0, 0x10 ;  /* 0x0000001000007836 */ /* 0x000fca0000000000 */
[----:B-1----:R-:W-:-:S07]  /*1640*/  LEA R18, R15, R0, 0x18 ;  /* 0x000000000f127211 */ /* 0x002fce00078ec0ff */
.L_x_25:
[----:B0-----:R-:W-:-:S06]  /*1650*/  IMAD.WIDE R14, R17, 0x4, R10 ;  /* 0x00000004110e7825 */ /* 0x001fcc00078e020a */
[----:B------:R-:W2:Y:S01]  /*1660*/  LDG.E R14, desc[UR12][R14.64] ;  /* 0x0000000c0e0e7981 */ /* 0x000ea2000c1e1900 */
[C---:B------:R-:W-:Y:S02]  /*1670*/  IMAD R0, R17.reuse, 0x4, R18 ;  /* 0x0000000411007824 */ /* 0x040fe400078e0212 */
[----:B------:R-:W-:-:S04]  /*1680*/  VIADD R17, R17, UR20 ;  /* 0x0000001411117c36 */ /* 0x000fc80008000000 */
[----:B------:R-:W2:Y:S01]  /*1690*/  LDS R0, [R0] ;  /* 0x0000000000007984 */ /* 0x000ea20000000800 */
[----:B------:R-:W-:Y:S01]  /*16a0*/  ISETP.GE.AND P2, PT, R17, UR9, PT ;  /* 0x0000000911007c0c */ /* 0x000fe2000bf46270 */
[----:B--2---:R-:W-:-:S12]  /*16b0*/  FFMA R13, R14, R0, R13 ;  /* 0x000000000e0d7223 */ /* 0x004fd8000000000d */
[----:B------:R-:W-:Y:S05]  /*16c0*/  @!P2 BRA `(.L_x_25) ;  /* 0xfffffffc00e0a947 */ /* 0x000fea000383ffff */
.L_x_24:
[----:B------:R-:W-:Y:S05]  /*16d0*/  BSYNC.RECONVERGENT B0 ;  /* 0x0000000000007941 */ /* 0x000fea0003800200 */
.L_x_23:
[----:B------:R-:W-:Y:S04]  /*16e0*/  BSSY.RECONVERGENT B0, `(.L_x_26) ;  /* 0x000000c000007945 */ /* 0x000fe80003800200 */
[----:B------:R-:W-:Y:S05]  /*16f0*/  @P1 BRA `(.L_x_27) ;  /* 0x0000000000281947 */ /* 0x000fea0003800000 */
[----:B0-----:R-:W0:Y:S01]  /*1700*/  LDC.64 R10, c[0x0][0x398] ;  /* 0x0000e600ff0a7b82 */ /* 0x001e220000000a00 */
[----:B------:R-:W-:-:S07]  /*1710*/  IMAD.MOV.U32 R3, RZ, RZ, RZ ;  /* 0x000000ffff037224 */ /* 0x000fce00078e00ff */
.L_x_28:
[----:B0-----:R-:W-:-:S06]  /*1720*/  IMAD.WIDE R14, R12, 0x4, R10 ;  /* 0x000000040c0e7825 */ /* 0x001fcc00078e020a */
[----:B------:R-:W2:Y:S01]  /*1730*/  LDG.E R14, desc[UR12][R14.64] ;  /* 0x0000000c0e0e7981 */ /* 0x000ea2000c1e1900 */
[C---:B---3--:R-:W-:Y:S01]  /*1740*/  LEA R0, R12.reuse, UR14, 0x2 ;  /* 0x0000000e0c007c11 */ /* 0x048fe2000f8e10ff */
[----:B------:R-:W-:-:S05]  /*1750*/  VIADD R12, R12, UR20 ;  /* 0x000000140c0c7c36 */ /* 0x000fca0008000000 */
[----:B------:R-:W2:Y:S01]  /*1760*/  LDS R0, [R0+-0x4] ;  /* 0xfffffc0000007984 */ /* 0x000ea20000000800 */
[----:B------:R-:W-:Y:S01]  /*1770*/  ISETP.GE.AND P1, PT, R12, UR11, PT ;  /* 0x0000000b0c007c0c */ /* 0x000fe2000bf26270 */
[----:B--2---:R-:W-:-:S12]  /*1780*/  FFMA R3, R14, R0, R3 ;  /* 0x000000000e037223 */ /* 0x004fd80000000003 */
[----:B------:R-:W-:Y:S05]  /*1790*/  @!P1 BRA `(.L_x_28) ;  /* 0xfffffffc00e09947 */ /* 0x000fea000383ffff */
.L_x_27:
[----:B------:R-:W-:Y:S05]  /*17a0*/  BSYNC.RECONVERGENT B0 ;  /* 0x0000000000007941 */ /* 0x000fea0003800200 */
.L_x_26:
[----:B------:R-:W-:Y:S01]  /*17b0*/  BSSY.RECONVERGENT B0, `(.L_x_29) ;  /* 0x0000006000007945 */ /* 0x000fe20003800200 */
.L_x_30:
[----:B0-----:R-:W0:Y:S01]  /*17c0*/  LDS R10, [UR21] ;  /* 0x00000015ff0a7984 */ /* 0x001e220008000800 */
[----:B---3--:R-:W-:Y:S02]  /*17d0*/  IMAD.U32 R0, RZ, RZ, UR21 ;  /* 0x00000015ff007e24 */ /* 0x008fe4000f8e00ff */
[----:B0-----:R-:W-:-:S05]  /*17e0*/  FADD R11, R13, R10 ;  /* 0x0000000a0d0b7221 */ /* 0x001fca0000000000 */
[----:B------:R-:W0:Y:S02]  /*17f0*/  ATOMS.CAST.SPIN P1, [R0], R10, R11 ;  /* 0x0000000a0000758d */ /* 0x000e24000182000b */
[----:B0-----:R-:W-:Y:S05]  /*1800*/  @!P1 BRA `(.L_x_30) ;  /* 0xfffffffc00ec9947 */ /* 0x001fea000383ffff */
[----:B------:R-:W-:Y:S05]  /*1810*/  BSYNC.RECONVERGENT B0 ;  /* 0x0000000000007941 */ /* 0x000fea0003800200 */
.L_x_29:
[----:B------:R-:W-:Y:S01]  /*1820*/  BSSY.RECONVERGENT B0, `(.L_x_31) ;  /* 0x0000008000007945 */ /* 0x000fe20003800200 */
[----:B------:R-:W-:-:S04]  /*1830*/  UIADD3 UR4, UPT, UPT, UR4, 0x4, URZ ;  /* 0x0000000404047890 */ /* 0x000fc8000fffe0ff */
[----:B------:R-:W-:-:S12]  /*1840*/  ULEA UR4, UR5, UR4, 0x18 ;  /* 0x0000000405047291 */ /* 0x000fd8000f8ec0ff */
.L_x_32:
[----:B------:R-:W0:Y:S01]  /*1850*/  LDS R10, [UR4] ;  /* 0x00000004ff0a7984 */ /* 0x000e220008000800 */
[----:B------:R-:W-:Y:S02]  /*1860*/  IMAD.U32 R0, RZ, RZ, UR4 ;  /* 0x00000004ff007e24 */ /* 0x000fe4000f8e00ff */
[----:B0-----:R-:W-:-:S05]  /*1870*/  FADD R11, R3, R10 ;  /* 0x0000000a030b7221 */ /* 0x001fca0000000000 */
[----:B------:R-:W0:Y:S02]  /*1880*/  ATOMS.CAST.SPIN P1, [R0], R10, R11 ;  /* 0x0000000a0000758d */ /* 0x000e24000182000b */
[----:B0-----:R-:W-:Y:S05]  /*1890*/  @!P1 BRA `(.L_x_32) ;  /* 0xfffffffc00ec9947 */ /* 0x001fea000383ffff */
[----:B------:R-:W-:Y:S05]  /*18a0*/  BSYNC.RECONVERGENT B0 ;  /* 0x0000000000007941 */ /* 0x000fea0003800200 */
.L_x_31:
[----:B------:R-:W-:Y:S06]  /*18b0*/  BAR.SYNC.DEFER_BLOCKING 0x0 ;  /* 0x0000000000007b1d */ /* 0x000fec0000010000 */
[----:B------:R-:W-:Y:S04]  /*18c0*/  BSSY.RECONVERGENT B0, `(.L_x_33) ;  /* 0x000001b000007945 */ /* 0x000fe80003800200 */
[----:B------:R-:W-:Y:S05]  /*18d0*/  @P0 BRA `(.L_x_34) ;  /* 0x0000000000640947 */ /* 0x000fea0003800000 */
[----:B------:R-:W0:Y:S01]  /*18e0*/  LDC.64 R10, c[0x0][0x398] ;  /* 0x0000e600ff0a7b82 */ /* 0x000e220000000a00 */
[----:B------:R-:W1:Y:S04]  /*18f0*/  LDS.64 R12, [UR21] ;  /* 0x00000015ff0c7984 */ /* 0x000e680008000a00 */
[----:B0-----:R-:W2:Y:S01]  /*1900*/  LDG.E R3, desc[UR12][R10.64] ;  /* 0x0000000c0a037981 */ /* 0x001ea2000c1e1900 */
[----:B-1----:R-:W-:Y:S01]  /*1910*/  FADD R0, R12, -R13 ;  /* 0x8000000d0c007221 */ /* 0x002fe20000000000 */
[----:B--2---:R-:W0:Y:S08]  /*1920*/  MUFU.RCP R14, R3 ;  /* 0x00000003000e7308 */ /* 0x004e300000001000 */
[----:B------:R-:W1:Y:S01]  /*1930*/  FCHK P0, R0, R3 ;  /* 0x0000000300007302 */ /* 0x000e620000000000 */
[----:B0-----:R-:W-:-:S04]  /*1940*/  FFMA R15, -R3, R14, 1 ;  /* 0x3f800000030f7423 */ /* 0x001fc8000000010e */
[----:B------:R-:W-:-:S04]  /*1950*/  FFMA R15, R14, R15, R14 ;  /* 0x0000000f0e0f7223 */ /* 0x000fc8000000000e */
[----:B------:R-:W-:-:S04]  /*1960*/  FFMA R12, R0, R15, RZ ;  /* 0x0000000f000c7223 */ /* 0x000fc800000000ff */
[----:B------:R-:W-:-:S04]  /*1970*/  FFMA R13, -R3, R12, R0 ;  /* 0x0000000c030d7223 */ /* 0x000fc80000000100 */
[----:B------:R-:W-:Y:S01]  /*1980*/  FFMA R13, R15, R13, R12 ;  /* 0x0000000d0f0d7223 */ /* 0x000fe2000000000c */
[----:B-1----:R-:W-:Y:S06]  /*1990*/  @!P0 BRA `(.L_x_35) ;  /* 0x00000000000c8947 */ /* 0x002fec0003800000 */
[----:B------:R-:W-:-:S07]  /*19a0*/  MOV R10, 0x19c0 ;  /* 0x000019c0000a7802 */ /* 0x000fce0000000f00 */
[----:B------:R-:W-:Y:S05]  /*19b0*/  CALL.REL.NOINC `($__internal_0_$__cuda_sm3x_div_rn_noftz_f32_slowpath) ;  /* 0x0000000000447944 */ /* 0x000fea0003c00000 */
[----:B------:R-:W-:-:S07]  /*19c0*/  IMAD.MOV.U32 R13, RZ, RZ, R0 ;  /* 0x000000ffff0d7224 */ /* 0x000fce00078e0000 */
.L_x_35:
[----:B------:R-:W0:Y:S01]  /*19d0*/  S2UR UR11, SR_CgaCtaId ;  /* 0x00000000000b79c3 */ /* 0x000e220000008800 */
[----:B------:R-:W1:Y:S01]  /*19e0*/  LDCU.64 UR4, c[0x0][0x388] ;  /* 0x00007100ff0477ac */ /* 0x000e620008000a00 */
[----:B------:R2:W-:Y:S01]  /*19f0*/  STS [UR14], R13 ;  /* 0x0000000dff007988 */ /* 0x0005e2000800080e */
[----:B------:R-:W-:Y:S01]  /*1a00*/  UMOV UR9, 0x400 ;  /* 0x0000040000097882 */ /* 0x000fe20000000000 */
[----:B-1----:R-:W-:Y:S02]  /*1a10*/  UIMAD.WIDE UR4, UR6, 0x4, UR4 ;  /* 0x00000004060478a5 */ /* 0x002fe4000f8e0204 */
[----:B0-----:R-:W-:-:S04]  /*1a20*/  ULEA UR9, UR11, UR9, 0x18 ;  /* 0x000000090b097291 */ /* 0x001fc8000f8ec0ff */
[----:B------:R-:W-:Y:S02]  /*1a30*/  IMAD.U32 R10, RZ, RZ, UR4 ;  /* 0x00000004ff0a7e24 */ /* 0x000fe4000f8e00ff */
[----:B------:R-:W-:-:S05]  /*1a40*/  IMAD.U32 R11, RZ, RZ, UR5 ;  /* 0x00000005ff0b7e24 */ /* 0x000fca000f8e00ff */
[----:B------:R2:W-:Y:S04]  /*1a50*/  STG.E desc[UR12][R10.64], R13 ;  /* 0x0000000d0a007986 */ /* 0x0005e8000c10190c */
[----:B------:R-:W-:Y:S01]  /*1a60*/  STS.64 [UR9], RZ ;  /* 0x000000ffff007988 */ /* 0x000fe20008000a09 */
.L_x_34:
[----:B------:R-:W-:Y:S05]  /*1a70*/  BSYNC.RECONVERGENT B0 ;  /* 0x0000000000007941 */ /* 0x000fea0003800200 */
.L_x_33:
[----:B------:R-:W-:Y:S01]  /*1a80*/  UIADD3 UR6, UPT, UPT, UR6, 0x1, URZ ;  /* 0x0000000106067890 */ /* 0x000fe2000fffe0ff */
[----:B------:R-:W-:Y:S05]  /*1a90*/  BAR.SYNC.DEFER_BLOCKING 0x0 ;  /* 0x0000000000007b1d */ /* 0x000fea0000010000 */
[----:B------:R-:W-:-:S13]  /*1aa0*/  ISETP.NE.AND P0, PT, R4, UR6, PT ;  /* 0x0000000604007c0c */ /* 0x000fda000bf05270 */
[----:B------:R-:W-:Y:S05]  /*1ab0*/  @P0 BRA `(.L_x_36) ;  /* 0xffffffec00d00947 */ /* 0x000fea000383ffff */
[----:B------:R-:W-:Y:S05]  /*1ac0*/  EXIT ;  /* 0x000000000000794d */ /* 0x000fea0003800000 */
        .weak           $__internal_0_$__cuda_sm3x_div_rn_noftz_f32_slowpath
        .type           $__internal_0_$__cuda_sm3x_div_rn_noftz_f32_slowpath,@function
        .size           $__internal_0_$__cuda_sm3x_div_rn_noftz_f32_slowpath,(.L_x_49 - $__internal_0_$__cuda_sm3x_div_rn_noftz_f32_slowpath)
$__internal_0_$__cuda_sm3x_div_rn_noftz_f32_slowpath:
[--C-:B------:R-:W-:Y:S01]  /*1ad0*/  SHF.R.U32.HI R12, RZ, 0x17, R3.reuse ;  /* 0x00000017ff0c7819 */ /* 0x100fe20000011603 */
[----:B------:R-:W-:Y:S01]  /*1ae0*/  BSSY.RECONVERGENT B1, `(.L_x_37) ;  /* 0x0000065000017945 */ /* 0x000fe20003800200 */
[--C-:B------:R-:W-:Y:S01]  /*1af0*/  SHF.R.U32.HI R11, RZ, 0x17, R0.reuse ;  /* 0x00000017ff0b7819 */ /* 0x100fe20000011600 */
[----:B------:R-:W-:Y:S01]  /*1b00*/  IMAD.MOV.U32 R14, RZ, RZ, R0 ;  /* 0x000000ffff0e7224 */ /* 0x000fe200078e0000 */
[----:B------:R-:W-:Y:S01]  /*1b10*/  LOP3.LUT R12, R12, 0xff, RZ, 0xc0, !PT ;  /* 0x000000ff0c0c7812 */ /* 0x000fe200078ec0ff */
[----:B------:R-:W-:Y:S01]  /*1b20*/  IMAD.MOV.U32 R15, RZ, RZ, R3 ;  /* 0x000000ffff0f7224 */ /* 0x000fe200078e0003 */
[----:B------:R-:W-:-:S03]  /*1b30*/  LOP3.LUT R13, R11, 0xff, RZ, 0xc0, !PT ;  /* 0x000000ff0b0d7812 */ /* 0x000fc600078ec0ff */
[----:B------:R-:W-:Y:S02]  /*1b40*/  VIADD R17, R12, 0xffffffff ;  /* 0xffffffff0c117836 */ /* 0x000fe40000000000 */
[----:B------:R-:W-:-:S03]  /*1b50*/  VIADD R11, R13, 0xffffffff ;  /* 0xffffffff0d0b7836 */ /* 0x000fc60000000000 */
[----:B------:R-:W-:-:S04]  /*1b60*/  ISETP.GT.U32.AND P0, PT, R17, 0xfd, PT ;  /* 0x000000fd1100780c */ /* 0x000fc80003f04070 */
[----:B------:R-:W-:-:S13]  /*1b70*/  ISETP.GT.U32.OR P0, PT, R11, 0xfd, P0 ;  /* 0x000000fd0b00780c */ /* 0x000fda0000704470 */
[----:B------:R-:W-:Y:S01]  /*1b80*/  @!P0 IMAD.MOV.U32 R11, RZ, RZ, RZ ;  /* 0x000000ffff0b8224 */ /* 0x000fe200078e00ff */
[----:B------:R-:W-:Y:S06]  /*1b90*/  @!P0 BRA `(.L_x_38) ;  /* 0x0000000000608947 */ /* 0x000fec0003800000 */
[----:B------:R-:W-:Y:S02]  /*1ba0*/  FSETP.GTU.FTZ.AND P0, PT, |R0|, +INF , PT ;  /* 0x7f8000000000780b */ /* 0x000fe40003f1c200 */
[----:B------:R-:W-:-:S04]  /*1bb0*/  FSETP.GTU.FTZ.AND P1, PT, |R3|, +INF , PT ;  /* 0x7f8000000300780b */ /* 0x000fc80003f3c200 */
[----:B------:R-:W-:-:S13]  /*1bc0*/  PLOP3.LUT P0, PT, P0, P1, PT, 0xf8, 0x8f ;  /* 0x00000000008f781c */ /* 0x000fda0000703f70 */
[----:B------:R-:W-:Y:S05]  /*1bd0*/  @P0 BRA `(.L_x_39) ;  /* 0x0000000400500947 */ /* 0x000fea0003800000 */
[----:B------:R-:W-:-:S13]  /*1be0*/  LOP3.LUT P0, RZ, R15, 0x7fffffff, R14, 0xc8, !PT ;  /* 0x7fffffff0fff7812 */ /* 0x000fda000780c80e */
[----:B------:R-:W-:Y:S05]  /*1bf0*/  @!P0 BRA `(.L_x_40) ;  /* 0x0000000400408947 */ /* 0x000fea0003800000 */
[C---:B------:R-:W-:Y:S02]  /*1c00*/  FSETP.NEU.FTZ.AND P2, PT, |R0|.reuse, +INF , PT ;  /* 0x7f8000000000780b */ /* 0x040fe40003f5d200 */
[----:B------:R-:W-:Y:S02]  /*1c10*/  FSETP.NEU.FTZ.AND P1, PT, |R3|, +INF , PT ;  /* 0x7f8000000300780b */ /* 0x000fe40003f3d200 */
[----:B------:R-:W-:-:S11]  /*1c20*/  FSETP.NEU.FTZ.AND P0, PT, |R0|, +INF , PT ;  /* 0x7f8000000000780b */ /* 0x000fd60003f1d200 */
[----:B------:R-:W-:Y:S05]  /*1c30*/  @!P1 BRA !P2, `(.L_x_40) ;  /* 0x0000000400309947 */ /* 0x000fea0005000000 */
[----:B------:R-:W-:-:S04]  /*1c40*/  LOP3.LUT P2, RZ, R14, 0x7fffffff, RZ, 0xc0, !PT ;  /* 0x7fffffff0eff7812 */ /* 0x000fc8000784c0ff */
[----:B------:R-:W-:-:S13]  /*1c50*/  PLOP3.LUT P1, PT, P1, P2, PT, 0x2f, 0xf2 ;  /* 0x0000000000f2781c */ /* 0x000fda0000f24577 */
[----:B------:R-:W-:Y:S05]  /*1c60*/  @P1 BRA `(.L_x_41) ;  /* 0x00000004001c1947 */ /* 0x000fea0003800000 */
[----:B------:R-:W-:-:S04]  /*1c70*/  LOP3.LUT P1, RZ, R15, 0x7fffffff, RZ, 0xc0, !PT ;  /* 0x7fffffff0fff7812 */ /* 0x000fc8000782c0ff */
[----:B------:R-:W-:-:S13]  /*1c80*/  PLOP3.LUT P0, PT, P0, P1, PT, 0x2f, 0xf2 ;  /* 0x0000000000f2781c */ /* 0x000fda0000702577 */
[----:B------:R-:W-:Y:S05]  /*1c90*/  @P0 BRA `(.L_x_42) ;  /* 0x0000000400040947 */ /* 0x000fea0003800000 */
[----:B------:R-:W-:Y:S01]  /*1ca0*/  VIADD R11, R13, 0xffffffff ;  /* 0xffffffff0d0b7836 */ /* 0x000fe20000000000 */
[----:B------:R-:W-:-:S04]  /*1cb0*/  ISETP.GE.AND P1, PT, R17, RZ, PT ;  /* 0x000000ff1100720c */ /* 0x000fc80003f26270 */
[----:B------:R-:W-:-:S09]  /*1cc0*/  ISETP.GE.AND P0, PT, R11, RZ, PT ;  /* 0x000000ff0b00720c */ /* 0x000fd20003f06270 */
[----:B------:R-:W-:-:S04]  /*1cd0*/  @!P1 FFMA R15, R3, 1.84467440737095516160e+19, RZ ;  /* 0x5f800000030f9823 */ /* 0x000fc800000000ff */
[----:B------:R-:W-:Y:S02]  /*1ce0*/  @P0 IMAD.MOV.U32 R11, RZ, RZ, RZ ;  /* 0x000000ffff0b0224 */ /* 0x000fe400078e00ff */
[----:B------:R-:W-:Y:S01]  /*1cf0*/  @!P0 FFMA R14, R0, 1.84467440737095516160e+19, RZ ;  /* 0x5f800000000e8823 */ /* 0x000fe200000000ff */
[----:B------:R-:W-:-:S04]  /*1d00*/  @!P0 IMAD.MOV.U32 R11, RZ, RZ, -0x40 ;  /* 0xffffffc0ff0b8424 */ /* 0x000fc800078e00ff */
[----:B------:R-:W-:-:S07]  /*1d10*/  @!P1 VIADD R11, R11, 0x40 ;  /* 0x000000400b0b9836 */ /* 0x000fce0000000000 */
.L_x_38:
[----:B------:R-:W-:Y:S01]  /*1d20*/  LEA R0, R12, 0xc0800000, 0x17 ;  /* 0xc08000000c007811 */ /* 0x000fe200078eb8ff */
[----:B------:R-:W-:Y:S01]  /*1d30*/  VIADD R13, R13, 0xffffff81 ;  /* 0xffffff810d0d7836 */ /* 0x000fe20000000000 */
[----:B------:R-:W-:Y:S03]  /*1d40*/  BSSY.RECONVERGENT B2, `(.L_x_43) ;  /* 0x0000035000027945 */ /* 0x000fe60003800200 */
[----:B------:R-:W-:Y:S01]  /*1d50*/  IMAD.IADD R15, R15, 0x1, -R0 ;  /* 0x000000010f0f7824 */ /* 0x000fe200078e0a00 */
[C---:B------:R-:W-:Y:S01]  /*1d60*/  IADD3 R12, PT, PT, R13.reuse, 0x7f, -R12 ;  /* 0x0000007f0d0c7810 */ /* 0x040fe20007ffe80c */
[----:B------:R-:W-:Y:S02]  /*1d70*/  IMAD R0, R13, -0x800000, R14 ;  /* 0xff8000000d007824 */ /* 0x000fe400078e020e */
[----:B------:R-:W0:Y:S01]  /*1d80*/  MUFU.RCP R3, R15 ;  /* 0x0000000f00037308 */ /* 0x000e220000001000 */
[----:B------:R-:W-:Y:S01]  /*1d90*/  FADD.FTZ R17, -R15, -RZ ;  /* 0x800000ff0f117221 */ /* 0x000fe20000010100 */
[----:B------:R-:W-:-:S03]  /*1da0*/  IMAD.IADD R12, R12, 0x1, R11 ;  /* 0x000000010c0c7824 */ /* 0x000fc600078e020b */
[----:B0-----:R-:W-:-:S04]  /*1db0*/  FFMA R18, R3, R17, 1 ;  /* 0x3f80000003127423 */ /* 0x001fc80000000011 */
[----:B------:R-:W-:-:S04]  /*1dc0*/  FFMA R18, R3, R18, R3 ;  /* 0x0000001203127223 */ /* 0x000fc80000000003 */
[----:B------:R-:W-:-:S04]  /*1dd0*/  FFMA R3, R0, R18, RZ ;  /* 0x0000001200037223 */ /* 0x000fc800000000ff */
[----:B------:R-:W-:-:S04]  /*1de0*/  FFMA R14, R17, R3, R0 ;  /* 0x00000003110e7223 */ /* 0x000fc80000000000 */
[----:B------:R-:W-:-:S04]  /*1df0*/  FFMA R19, R18, R14, R3 ;  /* 0x0000000e12137223 */ /* 0x000fc80000000003 */
[----:B------:R-:W-:-:S04]  /*1e00*/  FFMA R14, R17, R19, R0 ;  /* 0x00000013110e7223 */ /* 0x000fc80000000000 */
[----:B------:R-:W-:-:S05]  /*1e10*/  FFMA R0, R18, R14, R19 ;  /* 0x0000000e12007223 */ /* 0x000fca0000000013 */
[----:B------:R-:W-:-:S04]  /*1e20*/  SHF.R.U32.HI R3, RZ, 0x17, R0 ;  /* 0x00000017ff037819 */ /* 0x000fc80000011600 */
[----:B------:R-:W-:-:S05]  /*1e30*/  LOP3.LUT R3, R3, 0xff, RZ, 0xc0, !PT ;  /* 0x000000ff03037812 */ /* 0x000fca00078ec0ff */
[----:B------:R-:W-:-:S04]  /*1e40*/  IMAD.IADD R13, R3, 0x1, R12 ;  /* 0x00000001030d7824 */ /* 0x000fc800078e020c */
[----:B------:R-:W-:-:S05]  /*1e50*/  VIADD R3, R13, 0xffffffff ;  /* 0xffffffff0d037836 */ /* 0x000fca0000000000 */
[----:B------:R-:W-:-:S13]  /*1e60*/  ISETP.GE.U32.AND P0, PT, R3, 0xfe, PT ;  /* 0x000000fe0300780c */ /* 0x000fda0003f06070 */
[----:B------:R-:W-:Y:S05]  /*1e70*/  @!P0 BRA `(.L_x_44) ;  /* 0x0000000000808947 */ /* 0x000fea0003800000 */
[----:B------:R-:W-:-:S13]  /*1e80*/  ISETP.GT.AND P0, PT, R13, 0xfe, PT ;  /* 0x000000fe0d00780c */ /* 0x000fda0003f04270 */
[----:B------:R-:W-:Y:S05]  /*1e90*/  @P0 BRA `(.L_x_45) ;  /* 0x00000000006c0947 */ /* 0x000fea0003800000 */
[----:B------:R-:W-:-:S13]  /*1ea0*/  ISETP.GE.AND P0, PT, R13, 0x1, PT ;  /* 0x000000010d00780c */ /* 0x000fda0003f06270 */
[----:B------:R-:W-:Y:S05]  /*1eb0*/  @P0 BRA `(.L_x_46) ;  /* 0x0000000000740947 */ /* 0x000fea0003800000 */
[----:B------:R-:W-:Y:S02]  /*1ec0*/  ISETP.GE.AND P0, PT, R13, -0x18, PT ;  /* 0xffffffe80d00780c */ /* 0x000fe40003f06270 */
[----:B------:R-:W-:-:S11]  /*1ed0*/  LOP3.LUT R0, R0, 0x80000000, RZ, 0xc0, !PT ;  /* 0x8000000000007812 */ /* 0x000fd600078ec0ff */
[----:B------:R-:W-:Y:S05]  /*1ee0*/  @!P0 BRA `(.L_x_46) ;  /* 0x0000000000688947 */ /* 0x000fea0003800000 */
[CCC-:B------:R-:W-:Y:S01]  /*1ef0*/  FFMA.RZ R3, R18.reuse, R14.reuse, R19.reuse ;  /* 0x0000000e12037223 */ /* 0x1c0fe2000000c013 */
[CCC-:B------:R-:W-:Y:S01]  /*1f00*/  FFMA.RM R12, R18.reuse, R14.reuse, R19.reuse ;  /* 0x0000000e120c7223 */ /* 0x1c0fe20000004013 */
[C---:B------:R-:W-:Y:S02]  /*1f10*/  ISETP.NE.AND P2, PT, R13.reuse, RZ, PT ;  /* 0x000000ff0d00720c */ /* 0x040fe40003f45270 */
[----:B------:R-:W-:Y:S02]  /*1f20*/  ISETP.NE.AND P1, PT, R13, RZ, PT ;  /* 0x000000ff0d00720c */ /* 0x000fe40003f25270 */
[----:B------:R-:W-:Y:S01]  /*1f30*/  LOP3.LUT R11, R3, 0x7fffff, RZ, 0xc0, !PT ;  /* 0x007fffff030b7812 */ /* 0x000fe200078ec0ff */
[----:B------:R-:W-:Y:S01]  /*1f40*/  FFMA.RP R3, R18, R14, R19 ;  /* 0x0000000e12037223 */ /* 0x000fe20000008013 */
[----:B------:R-:W-:Y:S02]  /*1f50*/  VIADD R14, R13, 0x20 ;  /* 0x000000200d0e7836 */ /* 0x000fe40000000000 */
[----:B------:R-:W-:Y:S01]  /*1f60*/  LOP3.LUT R11, R11, 0x800000, RZ, 0xfc, !PT ;  /* 0x008000000b0b7812 */ /* 0x000fe200078efcff */
[----:B------:R-:W-:Y:S01]  /*1f70*/  IMAD.MOV R13, RZ, RZ, -R13 ;  /* 0x000000ffff0d7224 */ /* 0x000fe200078e0a0d */
[----:B------:R-:W-:-:S02]  /*1f80*/  FSETP.NEU.FTZ.AND P0, PT, R3, R12, PT ;  /* 0x0000000c0300720b */ /* 0x000fc40003f1d000 */
[----:B------:R-:W-:Y:S02]  /*1f90*/  SHF.L.U32 R14, R11, R14, RZ ;  /* 0x0000000e0b0e7219 */ /* 0x000fe400000006ff */
[----:B------:R-:W-:Y:S02]  /*1fa0*/  SEL R12, R13, RZ, P2 ;  /* 0x000000ff0d0c7207 */ /* 0x000fe40001000000 */
[----:B------:R-:W-:Y:S02]  /*1fb0*/  ISETP.NE.AND P1, PT, R14, RZ, P1 ;  /* 0x000000ff0e00720c */ /* 0x000fe40000f25270 */
[----:B------:R-:W-:Y:S02]  /*1fc0*/  SHF.R.U32.HI R12, RZ, R12, R11 ;  /* 0x0000000cff0c7219 */ /* 0x000fe4000001160b */
[----:B------:R-:W-:Y:S02]  /*1fd0*/  PLOP3.LUT P0, PT, P0, P1, PT, 0xf8, 0x8f ;  /* 0x00000000008f781c */ /* 0x000fe40000703f70 */
[----:B------:R-:W-:-:S02]  /*1fe0*/  SHF.R.U32.HI R14, RZ, 0x1, R12 ;  /* 0x00000001ff0e7819 */ /* 0x000fc4000001160c */
[----:B------:R-:W-:-:S04]  /*1ff0*/  SEL R3, RZ, 0x1, !P0 ;  /* 0x00000001ff037807 */ /* 0x000fc80004000000 */
[----:B------:R-:W-:-:S04]  /*2000*/  LOP3.LUT R3, R3, 0x1, R14, 0xf8, !PT ;  /* 0x0000000103037812 */ /* 0x000fc800078ef80e */
[----:B------:R-:W-:-:S05]  /*2010*/  LOP3.LUT R3, R3, R12, RZ, 0xc0, !PT ;  /* 0x0000000c03037212 */ /* 0x000fca00078ec0ff */
[----:B------:R-:W-:-:S05]  /*2020*/  IMAD.IADD R3, R14, 0x1, R3 ;  /* 0x000000010e037824 */ /* 0x000fca00078e0203 */
[----:B------:R-:W-:Y:S01]  /*2030*/  LOP3.LUT R0, R3, R0, RZ, 0xfc, !PT ;  /* 0x0000000003007212 */ /* 0x000fe200078efcff */
[----:B------:R-:W-:Y:S06]  /*2040*/  BRA `(.L_x_46) ;  /* 0x0000000000107947 */ /* 0x000fec0003800000 */
.L_x_45:
[----:B------:R-:W-:-:S04]  /*2050*/  LOP3.LUT R0, R0, 0x80000000, RZ, 0xc0, !PT ;  /* 0x8000000000007812 */ /* 0x000fc800078ec0ff */
[----:B------:R-:W-:Y:S01]  /*2060*/  LOP3.LUT R0, R0, 0x7f800000, RZ, 0xfc, !PT ;  /* 0x7f80000000007812 */ /* 0x000fe200078efcff */
[----:B------:R-:W-:Y:S06]  /*2070*/  BRA `(.L_x_46) ;  /* 0x0000000000047947 */ /* 0x000fec0003800000 */
.L_x_44:
[----:B------:R-:W-:-:S07]  /*2080*/  IMAD R0, R12, 0x800000, R0 ;  /* 0x008000000c007824 */ /* 0x000fce00078e0200 */
.L_x_46:
[----:B------:R-:W-:Y:S05]  /*2090*/  BSYNC.RECONVERGENT B2 ;  /* 0x0000000000027941 */ /* 0x000fea0003800200 */
.L_x_43:
[----:B------:R-:W-:Y:S05]  /*20a0*/  BRA `(.L_x_47) ;  /* 0x0000000000207947 */ /* 0x000fea0003800000 */
.L_x_42:
[----:B------:R-:W-:-:S04]  /*20b0*/  LOP3.LUT R0, R15, 0x80000000, R14, 0x48, !PT ;  /* 0x800000000f007812 */ /* 0x000fc800078e480e */
[----:B------:R-:W-:Y:S01]  /*20c0*/  LOP3.LUT R0, R0, 0x7f800000, RZ, 0xfc, !PT ;  /* 0x7f80000000007812 */ /* 0x000fe200078efcff */
[----:B------:R-:W-:Y:S06]  /*20d0*/  BRA `(.L_x_47) ;  /* 0x0000000000147947 */ /* 0x000fec0003800000 */
.L_x_41:
[----:B------:R-:W-:Y:S01]  /*20e0*/  LOP3.LUT R0, R15, 0x80000000, R14, 0x48, !PT ;  /* 0x800000000f007812 */ /* 0x000fe200078e480e */
[----:B------:R-:W-:Y:S06]  /*20f0*/  BRA `(.L_x_47) ;  /* 0x00000000000c7947 */ /* 0x000fec0003800000 */
.L_x_40:
[----:B------:R-:W0:Y:S01]  /*2100*/  MUFU.RSQ R0, -QNAN ;  /* 0xffc0000000007908 */ /* 0x000e220000001400 */
[----:B------:R-:W-:Y:S05]  /*2110*/  BRA `(.L_x_47) ;  /* 0x0000000000047947 */ /* 0x000fea0003800000 */
.L_x_39:
[----:B------:R-:W-:-:S07]  /*2120*/  FADD.FTZ R0, R0, R3 ;  /* 0x0000000300007221 */ /* 0x000fce0000010000 */
.L_x_47:
[----:B------:R-:W-:Y:S05]  /*2130*/  BSYNC.RECONVERGENT B1 ;  /* 0x0000000000017941 */ /* 0x000fea0003800200 */
.L_x_37:
[----:B------:R-:W-:-:S04]  /*2140*/  IMAD.MOV.U32 R11, RZ, RZ, 0x0 ;  /* 0x00000000ff0b7424 */ /* 0x000fc800078e00ff */
[----:B0-----:R-:W-:Y:S05]  /*2150*/  RET.REL.NODEC R10 `(_Z16iir_block_kernelPKfPfS0_S0_iiii) ;  /* 0xffffffdc0aa87950 */ /* 0x001fea0003c3ffff */
.L_x_48:
[----:B------:R-:W-:-:S00]  /*2160*/  BRA `(.L_x_48) ;  /* 0xfffffffc00fc7947 */ /* 0x000fc0000383ffff */
[----:B------:R-:W-:-:S00]  /*2170*/  NOP ;  /* 0x0000000000007918 */ /* 0x000fc00000000000 */
        /* <DEDUP_REMOVED lines=8> */
.L_x_49:


//--------------------- .nv.shared._Z16iir_block_kernelPKfPfS0_S0_iiii --------------------------
	.section	.nv.shared._Z16iir_block_kernelPKfPfS0_S0_iiii,"aw",@nobits
	.sectionflags	@""
	.align	16
.nv.shared._Z16iir_block_kernelPKfPfS0_S0_iiii:
	.zero		1040


//--------------------- .nv.shared.reserved.0     --------------------------
	.section	.nv.shared.reserved.0,"aw",@nobits
	.weak		__nv_reservedSMEM_offset_0_alias
	.size		__nv_reservedSMEM_offset_0_alias, 0, 64
	.other		__nv_reservedSMEM_offset_0_alias,@"STO_CUDA_RESERVED_SHARED STV_DEFAULT"
__nv_reservedSMEM_offset_0_alias:
	.zero		0
	.zero		64


//--------------------- .nv.constant0._Z16iir_block_kernelPKfPfS0_S0_iiii --------------------------
	.section	.nv.constant0._Z16iir_block_kernelPKfPfS0_S0_iiii,"a",@progbits
	.sectionflags	@""
	.align	4
.nv.constant0._Z16iir_block_kernelPKfPfS0_S0_iiii:
	.zero		944


//--------------------- SYMBOLS --------------------------

	.type		.nv.reservedSmem.offset0,@object
	.size		.nv.reservedSmem.offset0,0x4
	.type		.nv.reservedSmem.cap,@object
	.size		.nv.reservedSmem.cap,0x4
